def gluon_wgmma(
    a_ptr,
    b_ptr,
    c_ptr,
    M,
    N,
    K,
    stride_am,
    stride_bk,
    stride_cm,
    BLOCK_M: gl.constexpr,
    BLOCK_N: gl.constexpr,
    BLOCK_K: gl.constexpr,
    DTYPE: gl.constexpr,
    A_LAYOUT: gl.constexpr,
    B_LAYOUT: gl.constexpr,
    C_LAYOUT: gl.constexpr,
    B_SHAPE: gl.constexpr,
    TRANS_B: gl.constexpr,
    NUM_BUFFERS: gl.constexpr,
    NUM_WARPS: gl.constexpr,
):
    a_desc = tma.make_tensor_descriptor(
        a_ptr, [M, K], [stride_am, 1], [BLOCK_M, BLOCK_K], A_LAYOUT
    )
    b_desc = tma.make_tensor_descriptor(
        b_ptr,
        [N, K] if TRANS_B else [K, N],
        [stride_bk, 1],
        B_SHAPE,
        B_LAYOUT,
    )
    c_desc = tma.make_tensor_descriptor(
        c_ptr, [M, N], [stride_cm, 1], [BLOCK_M, BLOCK_N], C_LAYOUT
    )

    a_bufs = gl.allocate_shared_memory(
        DTYPE, [NUM_BUFFERS, BLOCK_M, BLOCK_K], A_LAYOUT
    )
    b_bufs = gl.allocate_shared_memory(DTYPE, [NUM_BUFFERS] + B_SHAPE, B_LAYOUT)

    pid_m = gl.program_id(0)
    pid_n = gl.program_id(1)
    off_m = pid_m * BLOCK_M
    off_n = pid_n * BLOCK_N

    mma_layout: gl.constexpr = pick_wgmma_layout(DTYPE, BLOCK_M, BLOCK_N, NUM_WARPS)
    acc = warpgroup_mma_init(
        gl.zeros((BLOCK_M, BLOCK_N), dtype=gl.float32, layout=mma_layout)
    )

    bars = gl.allocate_shared_memory(
        gl.int64, [NUM_BUFFERS, 1], mbarrier.MBarrierLayout()
    )
    for i in gl.static_range(NUM_BUFFERS):
        mbarrier.init(bars.index(i), count=1)
    idx = 0
    phase = 0

    for k in range(0, K, BLOCK_K):
        a = a_bufs.index(idx)
        b = b_bufs.index(idx)
        bar = bars.index(idx)
        mbarrier.expect(bar, a_desc.block_type.nbytes + b_desc.block_type.nbytes)
        tma.async_copy_global_to_shared(a_desc, [off_m, k], bar, a)
        tma.async_copy_global_to_shared(
            b_desc, [off_n, k] if TRANS_B else [k, off_n], bar, b
        )
        mbarrier.wait(bar, phase=phase)

        if TRANS_B:
            b = b.permute((1, 0))
        acc = warpgroup_mma_wait(num_outstanding=0, deps=(acc,))
        acc = warpgroup_mma(a, b, acc, is_async=True)

        idx += 1
        if idx == NUM_BUFFERS:
            idx = 0
            phase ^= 1

    acc = warpgroup_mma_wait(num_outstanding=0, deps=(acc,))
    for i in gl.static_range(NUM_BUFFERS):
        mbarrier.invalidate(bars.index(i))

    c_smem = gl.allocate_shared_memory(DTYPE, [BLOCK_M, BLOCK_N], C_LAYOUT)
    c_smem.store(acc.to(DTYPE))
    fence_async_shared()
    tma.async_copy_shared_to_global(c_desc, [off_m, off_n], c_smem)
    tma.store_wait(pendings=0)

# config = {"BLOCK_K": 128, "BLOCK_M": 256, "BLOCK_N": 64, "arch": "sm_90", "dtype": "bf16", "num_buffers": 2, "num_warps": 8, "trans_b": 1}
# arch = sm_90


// ===== COMPILED SASS (sm_90a) =====

	.target	sm_90a

	.elftype	@"ET_EXEC"


//--------------------- .note.nv.tkinfo           --------------------------
	.section	.note.nv.tkinfo,"",@"SHT_NOTE"
	.sectionflags	@"SHF_NOTE_NV_TKINFO"
	.tkinfo
        /*0018*/ 	.word	0x00000002
        /*0030*/ 	.string	""
        /*0030*/ 	.string	"ptxas"
        /*0030*/ 	.string	"Cuda compilation tools, release 13.0, V13.0.88"
        /*0030*/ 	.string	"Build cuda_13.0.r13.0/compiler.36424714_0"
        /*0030*/ 	.string	"-v  -suppress-debug-info  -lineinfo  -arch sm_90a "



//--------------------- .note.nv.cuinfo           --------------------------
	.section	.note.nv.cuinfo,"",@"SHT_NOTE"
	.sectionflags	@"SHF_NOTE_NV_CUINFO"
        /*0018*/ 	.short	0x0002
        /*001a*/ 	.short	0x005a
        /*001c*/ 	.short	0x0082
	.zero		2


//--------------------- .nv.info                  --------------------------
	.section	.nv.info,"",@"SHT_CUDA_INFO"
	.align	4


	//----- nvinfo : EIATTR_REGCOUNT
	.align		4
        /*0000*/ 	.byte	0x04, 0x2f
        /*0002*/ 	.short	(.L_1 - .L_0)
	.align		4
.L_0:
        /*0004*/ 	.word	index@(gluon_wgmma)
        /*0008*/ 	.word	0x0000005a


	//----- nvinfo : EIATTR_FRAME_SIZE
	.align		4
.L_1:
        /*000c*/ 	.byte	0x04, 0x11
        /*000e*/ 	.short	(.L_3 - .L_2)
	.align		4
.L_2:
        /*0010*/ 	.word	index@(gluon_wgmma)
        /*0014*/ 	.word	0x00000000


	//----- nvinfo : EIATTR_MIN_STACK_SIZE
	.align		4
.L_3:
        /*0018*/ 	.byte	0x04, 0x12
        /*001a*/ 	.short	(.L_5 - .L_4)
	.align		4
.L_4:
        /*001c*/ 	.word	index@(gluon_wgmma)
        /*0020*/ 	.word	0x00000000
.L_5:


//--------------------- .nv.compat                --------------------------
	.section	.nv.compat,"",@"SHT_CUDA_COMPAT_INFO"
	.align	4
        /*0000*/ 	.byte	0x02, 0x09, 0x01, 0x00, 0x02, 0x02, 0x04, 0x00, 0x02, 0x05, 0x05, 0x00, 0x03, 0x07, 0x01, 0x01
        /*0010*/ 	.byte	0x02, 0x03, 0x03, 0x00, 0x02, 0x06, 0x01, 0x00, 0x04, 0x0b, 0x08, 0x00, 0x00, 0x00, 0x00, 0x00
        /*0020*/ 	.byte	0x00, 0x00, 0x00, 0x00


//--------------------- .nv.info.gluon_wgmma      --------------------------
	.section	.nv.info.gluon_wgmma,"",@"SHT_CUDA_INFO"
	.sectionflags	@""
	.align	4


	//----- nvinfo : EIATTR_CUDA_API_VERSION
	.align		4
        /*0000*/ 	.byte	0x04, 0x37
        /*0002*/ 	.short	(.L_7 - .L_6)
.L_6:
        /*0004*/ 	.word	0x00000082


	//----- nvinfo : EIATTR_KPARAM_INFO
	.align		4
.L_7:
        /*0008*/ 	.byte	0x04, 0x17
        /*000a*/ 	.short	(.L_9 - .L_8)
.L_8:
        /*000c*/ 	.word	0x00000000
        /*0010*/ 	.short	0x000a
        /*0012*/ 	.short	0x0048
        /*0014*/ 	.byte	0x00, 0xf4, 0x21, 0x00


	//----- nvinfo : EIATTR_KPARAM_INFO
	.align		4
.L_9:
        /*0018*/ 	.byte	0x04, 0x17
        /*001a*/ 	.short	(.L_11 - .L_10)
.L_10:
        /*001c*/ 	.word	0x00000000
        /*0020*/ 	.short	0x0009
        /*0022*/ 	.short	0x0040
        /*0024*/ 	.byte	0x00, 0xf4, 0x21, 0x00


	//----- nvinfo : EIATTR_KPARAM_INFO
	.align		4
.L_11:
        /*0028*/ 	.byte	0x04, 0x17
        /*002a*/ 	.short	(.L_13 - .L_12)
.L_12:
        /*002c*/ 	.word	0x00000000
        /*0030*/ 	.short	0x0008
        /*0032*/ 	.short	0x0038
        /*0034*/ 	.byte	0x00, 0xf0, 0x21, 0x00


	//----- nvinfo : EIATTR_KPARAM_INFO
	.align		4
.L_13:
        /*0038*/ 	.byte	0x04, 0x17
        /*003a*/ 	.short	(.L_15 - .L_14)
.L_14:
        /*003c*/ 	.word	0x00000000
        /*0040*/ 	.short	0x0007
        /*0042*/ 	.short	0x0030
        /*0044*/ 	.byte	0x00, 0xf0, 0x21, 0x00


	//----- nvinfo : EIATTR_KPARAM_INFO
	.align		4
.L_15:
        /*0048*/ 	.byte	0x04, 0x17
        /*004a*/ 	.short	(.L_17 - .L_16)
.L_16:
        /*004c*/ 	.word	0x00000000
        /*0050*/ 	.short	0x0006
        /*0052*/ 	.short	0x0028
        /*0054*/ 	.byte	0x00, 0xf0, 0x21, 0x00


	//----- nvinfo : EIATTR_KPARAM_INFO
	.align		4
.L_17:
        /*0058*/ 	.byte	0x04, 0x17
        /*005a*/ 	.short	(.L_19 - .L_18)
.L_18:
        /*005c*/ 	.word	0x00000000
        /*0060*/ 	.short	0x0005
        /*0062*/ 	.short	0x0020
        /*0064*/ 	.byte	0x00, 0xf0, 0x11, 0x00


	//----- nvinfo : EIATTR_KPARAM_INFO
	.align		4
.L_19:
        /*0068*/ 	.byte	0x04, 0x17
        /*006a*/ 	.short	(.L_21 - .L_20)
.L_20:
        /*006c*/ 	.word	0x00000000
        /*0070*/ 	.short	0x0004
        /*0072*/ 	.short	0x001c
        /*0074*/ 	.byte	0x00, 0xf0, 0x11, 0x00


	//----- nvinfo : EIATTR_KPARAM_INFO
	.align		4
.L_21:
        /*0078*/ 	.byte	0x04, 0x17
        /*007a*/ 	.short	(.L_23 - .L_22)
.L_22:
        /*007c*/ 	.word	0x00000000
        /*0080*/ 	.short	0x0003
        /*0082*/ 	.short	0x0018
        /*0084*/ 	.byte	0x00, 0xf0, 0x11, 0x00


	//----- nvinfo : EIATTR_KPARAM_INFO
	.align		4
.L_23:
        /*0088*/ 	.byte	0x04, 0x17
        /*008a*/ 	.short	(.L_25 - .L_24)
.L_24:
        /*008c*/ 	.word	0x00000000
        /*0090*/ 	.short	0x0002
        /*0092*/ 	.short	0x0010
        /*0094*/ 	.byte	0x00, 0xf4, 0x21, 0x00


	//----- nvinfo : EIATTR_KPARAM_INFO
	.align		4
.L_25:
        /*0098*/ 	.byte	0x04, 0x17
        /*009a*/ 	.short	(.L_27 - .L_26)
.L_26:
        /*009c*/ 	.word	0x00000000
        /*00a0*/ 	.short	0x0001
        /*00a2*/ 	.short	0x0008
        /*00a4*/ 	.byte	0x00, 0xf4, 0x21, 0x00


	//----- nvinfo : EIATTR_KPARAM_INFO
	.align		4
.L_27:
        /*00a8*/ 	.byte	0x04, 0x17
        /*00aa*/ 	.short	(.L_29 - .L_28)
.L_28:
        /*00ac*/ 	.word	0x00000000
        /*00b0*/ 	.short	0x0000
        /*00b2*/ 	.short	0x0000
        /*00b4*/ 	.byte	0x00, 0xf4, 0x21, 0x00


	//----- nvinfo : EIATTR_SPARSE_MMA_MASK
	.align		4
.L_29:
        /*00b8*/ 	.byte	0x03, 0x50
        /*00ba*/ 	.short	0x0000


	//----- nvinfo : EIATTR_MAXREG_COUNT
	.align		4
        /*00bc*/ 	.byte	0x03, 0x1b
        /*00be*/ 	.short	0x00ff


	//----- nvinfo : EIATTR_NUM_BARRIERS
	.align		4
        /*00c0*/ 	.byte	0x02, 0x4c
        /*00c2*/ 	.byte	0x01
	.zero		1


	//----- nvinfo : EIATTR_MERCURY_ISA_VERSION
	.align		4
        /*00c4*/ 	.byte	0x03, 0x5f
        /*00c6*/ 	.short	0x0101


	//----- nvinfo : EIATTR_INT_WARP_WIDE_INSTR_OFFSETS
	.align		4
        /*00c8*/ 	.byte	0x04, 0x31
        /*00ca*/ 	.short	(.L_31 - .L_30)


	//   ....[0]....
.L_30:
        /*00cc*/ 	.word	0x00001450


	//   ....[1]....
        /*00d0*/ 	.word	0x00001470


	//   ....[2]....
        /*00d4*/ 	.word	0x00001520


	//   ....[3]....
        /*00d8*/ 	.word	0x000018e0


	//   ....[4]....
        /*00dc*/ 	.word	0x000018f0


	//   ....[5]....
        /*00e0*/ 	.word	0x000019a0


	//   ....[6]....
        /*00e4*/ 	.word	0x000019b0


	//   ....[7]....
        /*00e8*/ 	.word	0x00002020


	//   ....[8]....
        /*00ec*/ 	.word	0x00002040


	//----- nvinfo : EIATTR_COOP_GROUP_MASK_REGIDS
	.align		4
.L_31:
        /*00f0*/ 	.byte	0x04, 0x29
        /*00f2*/ 	.short	(.L_33 - .L_32)


	//   ....[0]....
.L_32:
        /*00f4*/ 	.word	0xffffffff


	//   ....[1]....
        /*00f8*/ 	.word	0xffffffff


	//   ....[2]....
        /*00fc*/ 	.word	0xffffffff


	//----- nvinfo : EIATTR_COOP_GROUP_INSTR_OFFSETS
	.align		4
.L_33:
        /*0100*/ 	.byte	0x04, 0x28
        /*0102*/ 	.short	(.L_35 - .L_34)


	//   ....[0]....
.L_34:
        /*0104*/ 	.word	0x00000160


	//   ....[1]....
        /*0108*/ 	.word	0x00000700


	//   ....[2]....
        /*010c*/ 	.word	0x00000cf0


	//----- nvinfo : EIATTR_MBARRIER_INSTR_OFFSETS
	.align		4
.L_35:
        /*0110*/ 	.byte	0x04, 0x39
        /*0112*/ 	.short	(.L_37 - .L_36)


	//   ....[0]....
.L_36:
        /*0114*/ 	.word	0x00001590
        /*0118*/ 	.word	0x000000ff
        /*011c*/ 	.word	0x00028000
        /*0120*/ 	.short	0x0100
        /*0122*/ 	.byte	0x24
	.zero		1


	//   ....[1]....
        /*0124*/ 	.word	0x000015c0
        /*0128*/ 	.word	0x000000ff
        /*012c*/ 	.word	0x00028008
        /*0130*/ 	.short	0x0100
        /*0132*/ 	.byte	0x24
	.zero		1


	//   ....[2]....
        /*0134*/ 	.word	0x00001a50
        /*0138*/ 	.word	0x000000ff
        /*013c*/ 	.word	0x00028000
        /*0140*/ 	.short	0x010a
        /*0142*/ 	.byte	0x16
	.zero		1


	//   ....[3]....
        /*0144*/ 	.word	0x00001f80
        /*0148*/ 	.word	0x000000ff
        /*014c*/ 	.word	0x00028000
        /*0150*/ 	.short	0x0108
        /*0152*/ 	.byte	0x24
	.zero		1


	//   ....[4]....
        /*0154*/ 	.word	0x000020e0
        /*0158*/ 	.word	0x000000ff
        /*015c*/ 	.word	0x00028008
        /*0160*/ 	.short	0x0108
        /*0162*/ 	.byte	0x24
	.zero		1


	//   ....[5]....
        /*0164*/ 	.word	0x00002310
        /*0168*/ 	.word	0x000000ff
        /*016c*/ 	.word	0x00028000
        /*0170*/ 	.short	0x010a
        /*0172*/ 	.byte	0x16
	.zero		1


	//----- nvinfo : EIATTR_NUM_MBARRIERS
	.align		4
.L_37:
        /*0174*/ 	.byte	0x03, 0x38
        /*0176*/ 	.short	0x0002


	//----- nvinfo : EIATTR_EXIT_INSTR_OFFSETS
	.align		4
        /*0178*/ 	.byte	0x04, 0x1c
        /*017a*/ 	.short	(.L_39 - .L_38)


	//   ....[0]....
.L_38:
        /*017c*/ 	.word	0x00002300


	//----- nvinfo : EIATTR_REQNTID
	.align		4
.L_39:
        /*0180*/ 	.byte	0x04, 0x10
        /*0182*/ 	.short	(.L_41 - .L_40)
.L_40:
        /*0184*/ 	.word	0x00000100
        /*0188*/ 	.word	0x00000001
        /*018c*/ 	.word	0x00000001


	//----- nvinfo : EIATTR_CRS_STACK_SIZE
	.align		4
.L_41:
        /*0190*/ 	.byte	0x04, 0x1e
        /*0192*/ 	.short	(.L_43 - .L_42)
.L_42:
        /*0194*/ 	.word	0x00000000


	//----- nvinfo : EIATTR_CBANK_PARAM_SIZE
	.align		4
.L_43:
        /*0198*/ 	.byte	0x03, 0x19
        /*019a*/ 	.short	0x0050


	//----- nvinfo : EIATTR_PARAM_CBANK
	.align		4
        /*019c*/ 	.byte	0x04, 0x0a
        /*019e*/ 	.short	(.L_45 - .L_44)
	.align		4
.L_44:
        /*01a0*/ 	.word	index@(.nv.constant0.gluon_wgmma)
        /*01a4*/ 	.short	0x0210
        /*01a6*/ 	.short	0x0050


	//----- nvinfo : EIATTR_SW_WAR
	.align		4
.L_45:
        /*01a8*/ 	.byte	0x04, 0x36
        /*01aa*/ 	.short	(.L_47 - .L_46)
.L_46:
        /*01ac*/ 	.word	0x00000008
.L_47:


//--------------------- .nv.callgraph             --------------------------
	.section	.nv.callgraph,"",@"SHT_CUDA_CALLGRAPH"
	.align	4
	.sectionentsize	8
	.align		4
        /*0000*/ 	.word	0x00000000
	.align		4
        /*0004*/ 	.word	0xffffffff
	.align		4
        /*0008*/ 	.word	0x00000000
	.align		4
        /*000c*/ 	.word	0xfffffffe
	.align		4
        /*0010*/ 	.word	0x00000000
	.align		4
        /*0014*/ 	.word	0xfffffffd
	.align		4
        /*0018*/ 	.word	0x00000000
	.align		4
        /*001c*/ 	.word	0xfffffffc


//--------------------- .text.gluon_wgmma         --------------------------
	.section	.text.gluon_wgmma,"ax",@progbits
	.align	128
        .global         gluon_wgmma
        .type           gluon_wgmma,@function
        .size           gluon_wgmma,(.L_x_52 - gluon_wgmma)
        .other          gluon_wgmma,@"STO_CUDA_ENTRY STV_DEFAULT"
gluon_wgmma:
.text.gluon_wgmma:
[----:B------:R-:W-:Y:S01]  /*0000*/  LDC R1, c[0x0][0x28] ;  /* 0x00000a00ff017b82 */ /* 0x000fe20000000800 */
[----:B------:R-:W1:Y:S07]  /*0010*/  S2R R0, SR_TID.X ;  /* 0x0000000000007919 */ /* 0x000e6e0000002100 */
[----:B------:R-:W2:Y:S01]  /*0020*/  S2UR UR4, SR_CgaCtaId ;  /* 0x00000000000479c3 */ /* 0x000ea20000008800 */
[----:B------:R-:W-:Y:S01]  /*0030*/  UMOV UR36, 0x400 ;  /* 0x0000040000247882 */ /* 0x000fe20000000000 */
[----:B------:R-:W-:Y:S01]  /*0040*/  ULDC UR6, c[0x0][0xc] ;  /* 0x0000030000067ab9 */ /* 0x000fe20000000800 */
[----:B------:R-:W-:Y:S01]  /*0050*/  ULDC.64 UR38, c[0x0][0x250] ;  /* 0x0000940000267ab9 */ /* 0x000fe20000000a00 */
[----:B------:R-:W-:Y:S01]  /*0060*/  UMOV UR55, URZ ;  /* 0x0000003f00377c82 */ /* 0x000fe20008000000 */
[----:B------:R-:W-:Y:S03]  /*0070*/  BSSY B0, `(.L_x_0) ;  /* 0x000001e000007945 */ /* 0x000fe60003800000 */
[----:B------:R-:W3:Y:S08]  /*0080*/  LDC R3, c[0x0][0x228] ;  /* 0x00008a00ff037b82 */ /* 0x000ef00000000800 */
[----:B------:R-:W4:Y:S08]  /*0090*/  LDC R10, c[0x0][0x230] ;  /* 0x00008c00ff0a7b82 */ /* 0x000f300000000800 */
[----:B------:R-:W-:Y:S01]  /*00a0*/  S2UR UR53, SR_CTAID.Y ;  /* 0x00000000003579c3 */ /* 0x000fe20000002600 */
[----:B--2---:R-:W-:-:S03]  /*00b0*/  ULEA UR36, UR4, UR36, 0x18 ;  /* 0x0000002404247291 */ /* 0x004fc6000f8ec03f */
[----:B------:R-:W-:Y:S01]  /*00c0*/  ULDC UR4, c[0x0][0x10] ;  /* 0x0000040000047ab9 */ /* 0x000fe20000000800 */
[----:B-1----:R-:W-:-:S03]  /*00d0*/  LOP3.LUT R2, R0, 0xff, RZ, 0xc0, !PT ;  /* 0x000000ff00027812 */ /* 0x002fc600078ec0ff */
[----:B------:R-:W1:Y:S01]  /*00e0*/  S2UR UR5, SR_CTAID.Z ;  /* 0x00000000000579c3 */ /* 0x000e620000002700 */
[----:B---3--:R-:W-:Y:S01]  /*00f0*/  VIADD R3, R3, 0xffffffff ;  /* 0xffffffff03037836 */ /* 0x008fe20000000000 */
[C---:B------:R-:W-:Y:S02]  /*0100*/  ISETP.GE.U32.AND P0, PT, R2.reuse, 0x20, PT ;  /* 0x000000200200780c */ /* 0x040fe40003f06070 */
[C---:B------:R-:W-:Y:S02]  /*0110*/  ISETP.NE.U32.AND P2, PT, R2.reuse, RZ, PT ;  /* 0x000000ff0200720c */ /* 0x040fe40003f45070 */
[----:B------:R-:W-:Y:S02]  /*0120*/  LEA R11, R2, UR36, 0x2 ;  /* 0x00000024020b7c11 */ /* 0x000fe4000f8e10ff */
[----:B------:R-:W2:Y:S01]  /*0130*/  S2UR UR54, SR_CTAID.X ;  /* 0x00000000003679c3 */ /* 0x000ea20000002500 */
[----:B----4-:R-:W-:-:S06]  /*0140*/  VIADD R8, R10, 0xffffffff ;  /* 0xffffffff0a087836 */ /* 0x010fcc0000000000 */
[----:B------:R3:W-:Y:S01]  /*0150*/  @!P0 STS [R11], RZ ;  /* 0x000000ff0b008388 */ /* 0x0007e20000000800 */
[----:B------:R-:W-:-:S03]  /*0160*/  NOP ;  /* 0x0000000000007918 */ /* 0x000fc60000000000 */
[----:B------:R3:W-:Y:S01]  /*0170*/  @!P2 STS [UR36+0x24], R3 ;  /* 0x00002403ff00a988 */ /* 0x0007e20008000824 */
[----:B-1----:R-:W-:-:S03]  /*0180*/  UIMAD UR4, UR5, UR4, UR53 ;  /* 0x00000004050472a4 */ /* 0x002fc6000f8e0235 */
[----:B------:R3:W-:Y:S01]  /*0190*/  @!P2 STS [UR36+0x20], R8 ;  /* 0x00002008ff00a988 */ /* 0x0007e20008000824 */
[----:B--2---:R-:W-:-:S04]  /*01a0*/  UIMAD UR4, UR4, UR6, UR54 ;  /* 0x00000006040472a4 */ /* 0x004fc8000f8e0236 */
[----:B------:R-:W-:-:S04]  /*01b0*/  UIMAD UR8, UR4, 0x180, URZ ;  /* 0x00000180040878a4 */ /* 0x000fc8000f8e023f */
[----:B------:R-:W-:-:S04]  /*01c0*/  UIADD3 UR4, UP0, UR8, UR38, URZ ;  /* 0x0000002608047290 */ /* 0x000fc8000ff1e03f */
[----:B------:R-:W-:Y:S01]  /*01d0*/  ULEA.HI.X.SX32 UR5, UR8, UR39, 0x1, UP0 ;  /* 0x0000002708057291 */ /* 0x000fe200080f0e3f */
[----:B---3--:R-:W-:Y:S11]  /*01e0*/  @P2 BRA `(.L_x_1) ;  /* 0x0000000000182947 */ /* 0x008ff60003800000 */
[----:B------:R-:W1:Y:S01]  /*01f0*/  LDS R4, [UR36+0x8] ;  /* 0x00000824ff047984 */ /* 0x000e620008000800 */
[----:B------:R-:W2:Y:S01]  /*0200*/  LDC.64 R6, c[0x0][0x210] ;  /* 0x00008400ff067b82 */ /* 0x000ea20000000a00 */
[----:B------:R-:W-:Y:S02]  /*0210*/  IMAD.MOV.U32 R5, RZ, RZ, 0x70 ;  /* 0x00000070ff057424 */ /* 0x000fe400078e00ff */
[----:B--2---:R2:W-:Y:S03]  /*0220*/  STS.64 [UR36], R6 ;  /* 0x00000006ff007988 */ /* 0x0045e60008000a24 */
[----:B-1----:R-:W-:-:S05]  /*0230*/  LOP3.LUT R4, R4, 0x10, R5, 0xd8, !PT ;  /* 0x0000001004047812 */ /* 0x002fca00078ed805 */
[----:B------:R2:W-:Y:S02]  /*0240*/  STS [UR36+0x8], R4 ;  /* 0x00000804ff007988 */ /* 0x0005e40008000824 */
.L_x_1:
[----:B------:R-:W-:Y:S05]  /*0250*/  BSYNC B0 ;  /* 0x0000000000007941 */ /* 0x000fea0003800000 */
.L_x_0:
[----:B------:R-:W-:Y:S04]  /*0260*/  BSSY B0, `(.L_x_2) ;  /* 0x000000a000007945 */ /* 0x000fe80003800000 */
[----:B------:R-:W-:Y:S05]  /*0270*/  @P2 BRA `(.L_x_3) ;  /* 0x0000000000202947 */ /* 0x000fea0003800000 */
[----:B--2---:R-:W1:Y:S01]  /*0280*/  LDS R4, [UR36+0x34] ;  /* 0x00003424ff047984 */ /* 0x004e620008000800 */
[----:B------:R-:W-:Y:S02]  /*0290*/  IMAD.MOV.U32 R5, RZ, RZ, 0x3f000000 ;  /* 0x3f000000ff057424 */ /* 0x000fe400078e00ff */
[----:B------:R-:W-:Y:S01]  /*02a0*/  @!P2 IMAD.MOV.U32 R6, RZ, RZ, 0xff ;  /* 0x000000ffff06a424 */ /* 0x000fe200078e00ff */
[----:B------:R-:W2:Y:S02]  /*02b0*/  @!P2 LDS R7, [UR36+0x38] ;  /* 0x00003824ff07a984 */ /* 0x000ea40008000800 */
[----:B-1----:R-:W-:Y:S02]  /*02c0*/  LOP3.LUT R4, R4, 0xff000000, R5, 0xb8, !PT ;  /* 0xff00000004047812 */ /* 0x002fe400078eb805 */
[----:B--2---:R-:W-:-:S03]  /*02d0*/  @!P2 LOP3.LUT R5, R7, 0xff, R6, 0xb8, !PT ;  /* 0x000000ff0705a812 */ /* 0x004fc600078eb806 */
[----:B------:R1:W-:Y:S04]  /*02e0*/  STS [UR36+0x34], R4 ;  /* 0x00003404ff007988 */ /* 0x0003e80008000824 */
[----:B------:R1:W-:Y:S02]  /*02f0*/  @!P2 STS [UR36+0x38], R5 ;  /* 0x00003805ff00a988 */ /* 0x0003e40008000824 */
.L_x_3:
[----:B------:R-:W-:Y:S05]  /*0300*/  BSYNC B0 ;  /* 0x0000000000007941 */ /* 0x000fea0003800000 */
.L_x_2:
[----:B------:R-:W-:Y:S04]  /*0310*/  BSSY B0, `(.L_x_4) ;  /* 0x000000e000007945 */ /* 0x000fe80003800000 */
[----:B------:R-:W-:Y:S05]  /*0320*/  @P2 BRA `(.L_x_5) ;  /* 0x0000000000302947 */ /* 0x000fea0003800000 */
[----:B-1----:R-:W1:Y:S01]  /*0330*/  LDS R5, [UR36+0x34] ;  /* 0x00003424ff057984 */ /* 0x002e620008000800 */
[----:B--2---:R-:W2:Y:S03]  /*0340*/  LDC.64 R6, c[0x0][0x238] ;  /* 0x00008e00ff067b82 */ /* 0x004ea60000000a00 */
[----:B------:R-:W3:Y:S01]  /*0350*/  LDS R4, [UR36+0x1c] ;  /* 0x00001c24ff047984 */ /* 0x000ee20008000800 */
[C---:B--2---:R-:W-:Y:S01]  /*0360*/  SHF.L.U64.HI R7, R6.reuse, 0x1, R7 ;  /* 0x0000000106077819 */ /* 0x044fe20000010207 */
[----:B------:R-:W-:-:S03]  /*0370*/  IMAD.SHL.U32 R6, R6, 0x2, RZ ;  /* 0x0000000206067824 */ /* 0x000fc600078e00ff */
[--C-:B------:R-:W-:Y:S02]  /*0380*/  SHF.R.U32.HI R9, RZ, 0x4, R7.reuse ;  /* 0x00000004ff097819 */ /* 0x100fe40000011607 */
[----:B------:R-:W-:-:S05]  /*0390*/  SHF.R.U64 R6, R6, 0x4, R7 ;  /* 0x0000000406067819 */ /* 0x000fca0000001207 */
[----:B------:R4:W-:Y:S01]  /*03a0*/  STS [UR36+0xc], R6 ;  /* 0x00000c06ff007988 */ /* 0x0009e20008000824 */
[----:B-1----:R-:W-:Y:S02]  /*03b0*/  LOP3.LUT R5, R5, 0x7, RZ, 0xb8, !PT ;  /* 0x0000000705057812 */ /* 0x002fe400078eb8ff */
[----:B---3--:R-:W-:-:S03]  /*03c0*/  LOP3.LUT R4, R4, 0xf, R9, 0xb8, !PT ;  /* 0x0000000f04047812 */ /* 0x008fc600078eb809 */
[----:B------:R4:W-:Y:S04]  /*03d0*/  STS [UR36+0x34], R5 ;  /* 0x00003405ff007988 */ /* 0x0009e80008000824 */
[----:B------:R4:W-:Y:S02]  /*03e0*/  STS [UR36+0x1c], R4 ;  /* 0x00001c04ff007988 */ /* 0x0009e40008000824 */
.L_x_5:
[----:B------:R-:W-:Y:S05]  /*03f0*/  BSYNC B0 ;  /* 0x0000000000007941 */ /* 0x000fea0003800000 */
.L_x_4:
[----:B------:R-:W-:Y:S04]  /*0400*/  BSSY B1, `(.L_x_6) ;  /* 0x000001a000017945 */ /* 0x000fe80003800000 */
[----:B------:R-:W-:Y:S04]  /*0410*/  BSSY B0, `(.L_x_7) ;  /* 0x0000015000007945 */ /* 0x000fe80003800000 */
[----:B------:R-:W-:Y:S05]  /*0420*/  @P2 BRA `(.L_x_8) ;  /* 0x0000000000202947 */ /* 0x000fea0003800000 */
[----:B-12-4-:R-:W1:Y:S02]  /*0430*/  LDS R4, [UR36+0x34] ;  /* 0x00003424ff047984 */ /* 0x016e640008000800 */
[----:B-1----:R-:W-:-:S05]  /*0440*/  LOP3.LUT R4, R4, 0x38, RZ, 0xb8, !PT ;  /* 0x0000003804047812 */ /* 0x002fca00078eb8ff */
[----:B------:R1:W-:Y:S01]  /*0450*/  STS [UR36+0x34], R4 ;  /* 0x00003404ff007988 */ /* 0x0003e20008000824 */
[----:B------:R-:W-:Y:S05]  /*0460*/  @P2 BRA `(.L_x_9) ;  /* 0x0000000000202947 */ /* 0x000fea0003800000 */
[----:B-1----:R-:W1:Y:S01]  /*0470*/  LDS R4, [UR36+0x8] ;  /* 0x00000824ff047984 */ /* 0x002e620008000800 */
[----:B------:R-:W-:-:S05]  /*0480*/  IMAD.MOV.U32 R5, RZ, RZ, 0x780 ;  /* 0x00000780ff057424 */ /* 0x000fca00078e00ff */
[----:B-1----:R-:W-:-:S05]  /*0490*/  LOP3.LUT R4, R4, 0x500, R5, 0xd8, !PT ;  /* 0x0000050004047812 */ /* 0x002fca00078ed805 */
[----:B------:R3:W-:Y:S02]  /*04a0*/  STS [UR36+0x8], R4 ;  /* 0x00000804ff007988 */ /* 0x0007e40008000824 */
.L_x_8:
[----:B------:R-:W-:Y:S05]  /*04b0*/  @P2 BRA `(.L_x_10) ;  /* 0x0000000000282947 */ /* 0x000fea0003800000 */
[----:B-1234-:R-:W1:Y:S02]  /*04c0*/  LDS R4, [UR36+0x8] ;  /* 0x00000824ff047984 */ /* 0x01ee640008000800 */
[----:B-1----:R-:W-:-:S05]  /*04d0*/  LOP3.LUT R4, R4, 0x1800, RZ, 0xb8, !PT ;  /* 0x0000180004047812 */ /* 0x002fca00078eb8ff */
[----:B------:R2:W-:Y:S02]  /*04e0*/  STS [UR36+0x8], R4 ;  /* 0x00000804ff007988 */ /* 0x0005e40008000824 */
.L_x_9:
[----:B------:R-:W-:Y:S05]  /*04f0*/  @P2 BREAK B0 ;  /* 0x0000000000002942 */ /* 0x000fea0003800000 */
[----:B------:R-:W-:Y:S05]  /*0500*/  @P2 BRA `(.L_x_11) ;  /* 0x0000000000242947 */ /* 0x000fea0003800000 */
[----:B------:R-:W3:Y:S01]  /*0510*/  LDS R5, [UR36+0x8] ;  /* 0x00000824ff057984 */ /* 0x000ee20008000800 */
[----:B-12---:R-:W-:-:S05]  /*0520*/  IMAD.MOV.U32 R4, RZ, RZ, 0x6000 ;  /* 0x00006000ff047424 */ /* 0x006fca00078e00ff */
[----:B---3--:R-:W-:-:S04]  /*0530*/  LOP3.LUT R4, R5, 0x6000, R4, 0xd8, !PT ;  /* 0x0000600005047812 */ /* 0x008fc800078ed804 */
[----:B------:R-:W-:-:S05]  /*0540*/  LOP3.LUT R4, R4, 0x400000, RZ, 0xb8, !PT ;  /* 0x0040000004047812 */ /* 0x000fca00078eb8ff */
[----:B------:R5:W-:Y:S02]  /*0550*/  STS [UR36+0x8], R4 ;  /* 0x00000804ff007988 */ /* 0x000be40008000824 */
.L_x_10:
[----:B------:R-:W-:Y:S05]  /*0560*/  BSYNC B0 ;  /* 0x0000000000007941 */ /* 0x000fea0003800000 */
.L_x_7:
[----:B-12345:R-:W1:Y:S02]  /*0570*/  @!P2 LDS R4, [UR36+0x8] ;  /* 0x00000824ff04a984 */ /* 0x03ee640008000800 */
[----:B-1----:R-:W-:-:S05]  /*0580*/  @!P2 LOP3.LUT R4, R4, 0x8000, RZ, 0xb8, !PT ;  /* 0x000080000404a812 */ /* 0x002fca00078eb8ff */
[----:B------:R3:W-:Y:S02]  /*0590*/  @!P2 STS [UR36+0x8], R4 ;  /* 0x00000804ff00a988 */ /* 0x0007e40008000824 */
.L_x_11:
[----:B------:R-:W-:Y:S05]  /*05a0*/  BSYNC B1 ;  /* 0x0000000000017941 */ /* 0x000fea0003800000 */
.L_x_6:
[----:B------:R-:W-:Y:S05]  /*05b0*/  WARPSYNC.ALL ;  /* 0x0000000000007948 */ /* 0x000fea0003800000 */
[----:B------:R-:W-:Y:S05]  /*05c0*/  @P0 BRA `(.L_x_12) ;  /* 0x0000000000280947 */ /* 0x000fea0003800000 */
[----:B-123--:R-:W1:Y:S01]  /*05d0*/  S2R R4, SR_LANEID ;  /* 0x0000000000047919 */ /* 0x00ee620000000000 */
[----:B------:R-:W-:Y:S05]  /*05e0*/  WARPSYNC.ALL ;  /* 0x0000000000007948 */ /* 0x000fea0003800000 */
[----:B-1----:R-:W-:-:S05]  /*05f0*/  IMAD.SHL.U32 R6, R4, 0x4, RZ ;  /* 0x0000000404067824 */ /* 0x002fca00078e00ff */
[----:B------:R-:W1:Y:S01]  /*0600*/  LDS R7, [R6+UR36] ;  /* 0x0000002406077984 */ /* 0x000e620008000800 */
[----:B------:R-:W-:-:S05]  /*0610*/  IADD3 R4, P1, R6, UR4, RZ ;  /* 0x0000000406047c10 */ /* 0x000fca000ff3e0ff */
[----:B------:R-:W-:-:S05]  /*0620*/  IMAD.X R5, RZ, RZ, UR5, P1 ;  /* 0x00000005ff057e24 */ /* 0x000fca00088e06ff */
[----:B-1----:R4:W5:Y:S01]  /*0630*/  ATOMG.E.EXCH.STRONG.GPU PT, RZ, [R4], R7 ;  /* 0x0000000704ff73a8 */ /* 0x00296200041ee100 */
[----:B------:R-:W-:-:S04]  /*0640*/  DEPBAR {5,4,3,2,1,0} ;  /* 0x0000003f0000791a */ /* 0x000fc80000000000 */
[----:B------:R4:W-:Y:S01]  /*0650*/  UTMACCTL.IV [UR4] ;  /* 0x00000000040079b9 */ /* 0x0009e20008000000 */
[----:B------:R-:W-:Y:S01]  /*0660*/  NOP ;  /* 0x0000000000007918 */ /* 0x000fe20000000000 */
.L_x_12:
[----:B------:R-:W-:Y:S05]  /*0670*/  @P0 BRA `(.L_x_13) ;  /* 0x00000000000c0947 */ /* 0x000fea0003800000 */
[----:B------:R0:W-:Y:S01]  /*0680*/  UTMACMDFLUSH ;  /* 0x00000000000079b7 */ /* 0x0001e20000000000 */
[----:B------:R-:W-:Y:S05]  /*0690*/  @P0 BRA `(.L_x_13) ;  /* 0x0000000000040947 */ /* 0x000fea0003800000 */
[----:B------:R-:W-:-:S04]  /*06a0*/  DEPBAR.LE SB0, 0x0 ;  /* 0x000080000000791a */ /* 0x000fc80000000000 */
.L_x_13:
[----:B------:R-:W-:Y:S05]  /*06b0*/  WARPSYNC.ALL ;  /* 0x0000000000007948 */ /* 0x000fea0003800000 */
[----:B-----5:R-:W-:Y:S06]  /*06c0*/  BAR.SYNC.DEFER_BLOCKING 0x0 ;  /* 0x0000000000007b1d */ /* 0x020fec0000010000 */
[----:B------:R-:W-:Y:S02]  /*06d0*/  BSSY B1, `(.L_x_14) ;  /* 0x000000b000017945 */ /* 0x000fe40003800000 */
[----:B------:R-:W-:Y:S06]  /*06e0*/  BAR.SYNC.DEFER_BLOCKING 0x0 ;  /* 0x0000000000007b1d */ /* 0x000fec0000010000 */
[----:B------:R5:W-:Y:S01]  /*06f0*/  @!P0 STS [R11], RZ ;  /* 0x000000ff0b008388 */ /* 0x000be20000000800 */
[----:B------:R-:W-:Y:S01]  /*0700*/  NOP ;  /* 0x0000000000007918 */ /* 0x000fe20000000000 */
[----:B------:R-:W-:Y:S05]  /*0710*/  @P2 BRA `(.L_x_15) ;  /* 0x0000000000182947 */ /* 0x000fea0003800000 */
[----:B-1234-:R-:W1:Y:S01]  /*0720*/  LDS R4, [UR36+0x8] ;  /* 0x00000824ff047984 */ /* 0x01ee620008000800 */
[----:B------:R-:W2:Y:S01]  /*0730*/  LDC.64 R6, c[0x0][0x218] ;  /* 0x00008600ff067b82 */ /* 0x000ea20000000a00 */
[----:B------:R-:W-:Y:S02]  /*0740*/  IMAD.MOV.U32 R5, RZ, RZ, 0x70 ;  /* 0x00000070ff057424 */ /* 0x000fe400078e00ff */
[----:B--2---:R2:W-:Y:S03]  /*0750*/  STS.64 [UR36], R6 ;  /* 0x00000006ff007988 */ /* 0x0045e60008000a24 */
[----:B-1----:R-:W-:-:S05]  /*0760*/  LOP3.LUT R4, R4, 0x10, R5, 0xd8, !PT ;  /* 0x0000001004047812 */ /* 0x002fca00078ed805 */
[----:B------:R2:W-:Y:S02]  /*0770*/  STS [UR36+0x8], R4 ;  /* 0x00000804ff007988 */ /* 0x0005e40008000824 */
.L_x_15:
[----:B----4-:R-:W-:Y:S05]  /*0780*/  BSYNC B1 ;  /* 0x0000000000017941 */ /* 0x010fea0003800000 */
.L_x_14:
[----:B------:R-:W-:Y:S04]  /*0790*/  BSSY B2, `(.L_x_16) ;  /* 0x000000f000027945 */ /* 0x000fe80003800000 */
[----:B------:R-:W-:Y:S04]  /*07a0*/  BSSY B1, `(.L_x_17) ;  /* 0x000000c000017945 */ /* 0x000fe80003800000 */
[----:B------:R-:W-:Y:S05]  /*07b0*/  @P2 BRA `(.L_x_18) ;  /* 0x0000000000282947 */ /* 0x000fea0003800000 */
[----:B-123--:R-:W1:Y:S01]  /*07c0*/  LDS R4, [UR36+0x34] ;  /* 0x00003424ff047984 */ /* 0x00ee620008000800 */
[----:B------:R-:W-:Y:S01]  /*07d0*/  IMAD.MOV.U32 R5, RZ, RZ, 0x3f000000 ;  /* 0x3f000000ff057424 */ /* 0x000fe200078e00ff */
[----:B------:R-:W-:Y:S05]  /*07e0*/  @P2 BREAK B1 ;  /* 0x0000000000012942 */ /* 0x000fea0003800000 */
[----:B-1----:R-:W-:-:S05]  /*07f0*/  LOP3.LUT R4, R4, 0xff000000, R5, 0xb8, !PT ;  /* 0xff00000004047812 */ /* 0x002fca00078eb805 */
[----:B------:R1:W-:Y:S01]  /*0800*/  STS [UR36+0x34], R4 ;  /* 0x00003404ff007988 */ /* 0x0003e20008000824 */
[----:B------:R-:W-:Y:S05]  /*0810*/  @P2 BRA `(.L_x_19) ;  /* 0x0000000000182947 */ /* 0x000fea0003800000 */
[----:B------:R-:W2:Y:S01]  /*0820*/  LDS R5, [UR36+0x38] ;  /* 0x00003824ff057984 */ /* 0x000ea20008000800 */
[----:B-1----:R-:W-:-:S05]  /*0830*/  IMAD.MOV.U32 R4, RZ, RZ, 0x3f ;  /* 0x0000003fff047424 */ /* 0x002fca00078e00ff */
[----:B--2---:R-:W-:-:S05]  /*0840*/  LOP3.LUT R4, R5, 0xff, R4, 0xb8, !PT ;  /* 0x000000ff05047812 */ /* 0x004fca00078eb804 */
[----:B------:R4:W-:Y:S02]  /*0850*/  STS [UR36+0x38], R4 ;  /* 0x00003804ff007988 */ /* 0x0009e40008000824 */
.L_x_18:
[----:B------:R-:W-:Y:S05]  /*0860*/  BSYNC B1 ;  /* 0x0000000000017941 */ /* 0x000fea0003800000 */
.L_x_17:
[----:B------:R1:W-:Y:S02]  /*0870*/  @!P2 STS [UR36+0x20], R8 ;  /* 0x00002008ff00a988 */ /* 0x0003e40008000824 */
.L_x_19:
[----:B------:R-:W-:Y:S05]  /*0880*/  BSYNC B2 ;  /* 0x0000000000027941 */ /* 0x000fea0003800000 */
.L_x_16:
[----:B------:R-:W-:Y:S05]  /*0890*/  WARPSYNC.ALL ;  /* 0x0000000000007948 */ /* 0x000fea0003800000 */
[----:B--2---:R-:W2:Y:S01]  /*08a0*/  LDC R6, c[0x0][0x22c] ;  /* 0x00008b00ff067b82 */ /* 0x004ea20000000800 */
[----:B------:R-:W-:Y:S01]  /*08b0*/  BSSY B2, `(.L_x_20) ;  /* 0x0000010000027945 */ /* 0x000fe20003800000 */
[----:B--2---:R-:W-:-:S05]  /*08c0*/  VIADD R6, R6, 0xffffffff ;  /* 0xffffffff06067836 */ /* 0x004fca0000000000 */
[----:B------:R2:W-:Y:S01]  /*08d0*/  @!P2 STS [UR36+0x24], R6 ;  /* 0x00002406ff00a988 */ /* 0x0005e20008000824 */
[----:B------:R-:W-:Y:S05]  /*08e0*/  @P2 BRA `(.L_x_21) ;  /* 0x0000000000302947 */ /* 0x000fea0003800000 */
[----:B------:R-:W2:Y:S01]  /*08f0*/  LDS R5, [UR36+0x34] ;  /* 0x00003424ff057984 */ /* 0x000ea20008000800 */
[----:B------:R-:W2:Y:S03]  /*0900*/  LDC.64 R12, c[0x0][0x240] ;  /* 0x00009000ff0c7b82 */ /* 0x000ea60000000a00 */
[----:B-1-34-:R-:W1:Y:S01]  /*0910*/  LDS R4, [UR36+0x1c] ;  /* 0x00001c24ff047984 */ /* 0x01ae620008000800 */
[C---:B--2---:R-:W-:Y:S01]  /*0920*/  SHF.L.U64.HI R8, R12.reuse, 0x1, R13 ;  /* 0x000000010c087819 */ /* 0x044fe2000001020d */
[----:B------:R-:W-:-:S03]  /*0930*/  IMAD.SHL.U32 R7, R12, 0x2, RZ ;  /* 0x000000020c077824 */ /* 0x000fc600078e00ff */
[--C-:B------:R-:W-:Y:S02]  /*0940*/  SHF.R.U32.HI R9, RZ, 0x4, R8.reuse ;  /* 0x00000004ff097819 */ /* 0x100fe40000011608 */
[----:B------:R-:W-:-:S05]  /*0950*/  SHF.R.U64 R7, R7, 0x4, R8 ;  /* 0x0000000407077819 */ /* 0x000fca0000001208 */
[----:B------:R2:W-:Y:S01]  /*0960*/  STS [UR36+0xc], R7 ;  /* 0x00000c07ff007988 */ /* 0x0005e20008000824 */
[----:B------:R-:W-:Y:S02]  /*0970*/  LOP3.LUT R5, R5, 0x7, RZ, 0xb8, !PT ;  /* 0x0000000705057812 */ /* 0x000fe400078eb8ff */
[----:B-1----:R-:W-:-:S03]  /*0980*/  LOP3.LUT R4, R4, 0xf, R9, 0xb8, !PT ;  /* 0x0000000f04047812 */ /* 0x002fc600078eb809 */
[----:B------:R2:W-:Y:S04]  /*0990*/  STS [UR36+0x34], R5 ;  /* 0x00003405ff007988 */ /* 0x0005e80008000824 */
[----:B------:R2:W-:Y:S02]  /*09a0*/  STS [UR36+0x1c], R4 ;  /* 0x00001c04ff007988 */ /* 0x0005e40008000824 */
.L_x_21:
[----:B------:R-:W-:Y:S05]  /*09b0*/  BSYNC B2 ;  /* 0x0000000000027941 */ /* 0x000fea0003800000 */
.L_x_20:
[----:B------:R-:W-:Y:S04]  /*09c0*/  BSSY B3, `(.L_x_22) ;  /* 0x000001a000037945 */ /* 0x000fe80003800000 */
[----:B------:R-:W-:Y:S04]  /*09d0*/  BSSY B2, `(.L_x_23) ;  /* 0x0000015000027945 */ /* 0x000fe80003800000 */
[----:B------:R-:W-:Y:S05]  /*09e0*/  @P2 BRA `(.L_x_24) ;  /* 0x0000000000202947 */ /* 0x000fea0003800000 */
[----:B-1234-:R-:W1:Y:S02]  /*09f0*/  LDS R4, [UR36+0x34] ;  /* 0x00003424ff047984 */ /* 0x01ee640008000800 */
[----:B-1----:R-:W-:-:S05]  /*0a00*/  LOP3.LUT R4, R4, 0x38, RZ, 0xb8, !PT ;  /* 0x0000003804047812 */ /* 0x002fca00078eb8ff */
[----:B------:R1:W-:Y:S01]  /*0a10*/  STS [UR36+0x34], R4 ;  /* 0x00003404ff007988 */ /* 0x0003e20008000824 */
[----:B------:R-:W-:Y:S05]  /*0a20*/  @P2 BRA `(.L_x_25) ;  /* 0x0000000000202947 */ /* 0x000fea0003800000 */
[----:B-1----:R-:W1:Y:S01]  /*0a30*/  LDS R4, [UR36+0x8] ;  /* 0x00000824ff047984 */ /* 0x002e620008000800 */
[----:B------:R-:W-:-:S05]  /*0a40*/  IMAD.MOV.U32 R5, RZ, RZ, 0x780 ;  /* 0x00000780ff057424 */ /* 0x000fca00078e00ff */
[----:B-1----:R-:W-:-:S05]  /*0a50*/  LOP3.LUT R4, R4, 0x500, R5, 0xd8, !PT ;  /* 0x0000050004047812 */ /* 0x002fca00078ed805 */
[----:B------:R1:W-:Y:S02]  /*0a60*/  STS [UR36+0x8], R4 ;  /* 0x00000804ff007988 */ /* 0x0003e40008000824 */
.L_x_24:
[----:B------:R-:W-:Y:S05]  /*0a70*/  @P2 BRA `(.L_x_26) ;  /* 0x0000000000282947 */ /* 0x000fea0003800000 */
[----:B-1234-:R-:W1:Y:S02]  /*0a80*/  LDS R4, [UR36+0x8] ;  /* 0x00000824ff047984 */ /* 0x01ee640008000800 */
[----:B-1----:R-:W-:-:S05]  /*0a90*/  LOP3.LUT R4, R4, 0x1800, RZ, 0xb8, !PT ;  /* 0x0000180004047812 */ /* 0x002fca00078eb8ff */
[----:B------:R2:W-:Y:S02]  /*0aa0*/  STS [UR36+0x8], R4 ;  /* 0x00000804ff007988 */ /* 0x0005e40008000824 */
.L_x_25:
[----:B------:R-:W-:Y:S05]  /*0ab0*/  @P2 BREAK B2 ;  /* 0x0000000000022942 */ /* 0x000fea0003800000 */
[----:B------:R-:W-:Y:S05]  /*0ac0*/  @P2 BRA `(.L_x_27) ;  /* 0x0000000000242947 */ /* 0x000fea0003800000 */
[----:B-12---:R-:W1:Y:S01]  /*0ad0*/  LDS R4, [UR36+0x8] ;  /* 0x00000824ff047984 */ /* 0x006e620008000800 */
[----:B------:R-:W-:-:S05]  /*0ae0*/  IMAD.MOV.U32 R5, RZ, RZ, 0x6000 ;  /* 0x00006000ff057424 */ /* 0x000fca00078e00ff */
[----:B-1----:R-:W-:-:S04]  /*0af0*/  LOP3.LUT R4, R4, 0x6000, R5, 0xd8, !PT ;  /* 0x0000600004047812 */ /* 0x002fc800078ed805 */
[----:B------:R-:W-:-:S05]  /*0b00*/  LOP3.LUT R4, R4, 0x400000, RZ, 0xb8, !PT ;  /* 0x0040000004047812 */ /* 0x000fca00078eb8ff */
[----:B------:R1:W-:Y:S02]  /*0b10*/  STS [UR36+0x8], R4 ;  /* 0x00000804ff007988 */ /* 0x0003e40008000824 */
.L_x_26:
[----:B------:R-:W-:Y:S05]  /*0b20*/  BSYNC B2 ;  /* 0x0000000000027941 */ /* 0x000fea0003800000 */
.L_x_23:
[----:B-1234-:R-:W1:Y:S02]  /*0b30*/  @!P2 LDS R4, [UR36+0x8] ;  /* 0x00000824ff04a984 */ /* 0x01ee640008000800 */
[----:B-1----:R-:W-:-:S05]  /*0b40*/  @!P2 LOP3.LUT R4, R4, 0x8000, RZ, 0xb8, !PT ;  /* 0x000080000404a812 */ /* 0x002fca00078eb8ff */
[----:B------:R3:W-:Y:S02]  /*0b50*/  @!P2 STS [UR36+0x8], R4 ;  /* 0x00000804ff00a988 */ /* 0x0007e40008000824 */
.L_x_27:
[----:B------:R-:W-:Y:S05]  /*0b60*/  BSYNC B3 ;  /* 0x0000000000037941 */ /* 0x000fea0003800000 */
.L_x_22:
[----:B------:R-:W-:Y:S05]  /*0b70*/  WARPSYNC.ALL ;  /* 0x0000000000007948 */ /* 0x000fea0003800000 */
[----:B------:R-:W-:-:S04]  /*0b80*/  UIADD3 UR7, UR8, 0x80, URZ ;  /* 0x0000008008077890 */ /* 0x000fc8000fffe03f */
[----:B------:R-:W-:-:S04]  /*0b90*/  UIADD3 UR6, UP0, UR7, UR38, URZ ;  /* 0x0000002607067290 */ /* 0x000fc8000ff1e03f */
[----:B------:R-:W-:Y:S01]  /*0ba0*/  ULEA.HI.X.SX32 UR7, UR7, UR39, 0x1, UP0 ;  /* 0x0000002707077291 */ /* 0x000fe200080f0e3f */
[----:B------:R-:W-:Y:S11]  /*0bb0*/  @P0 BRA `(.L_x_28) ;  /* 0x0000000000280947 */ /* 0x000ff60003800000 */
[----:B-123--:R-:W1:Y:S01]  /*0bc0*/  S2R R4, SR_LANEID ;  /* 0x0000000000047919 */ /* 0x00ee620000000000 */
[----:B------:R-:W-:Y:S05]  /*0bd0*/  WARPSYNC.ALL ;  /* 0x0000000000007948 */ /* 0x000fea0003800000 */
[----:B-1----:R-:W-:-:S05]  /*0be0*/  IMAD.SHL.U32 R8, R4, 0x4, RZ ;  /* 0x0000000404087824 */ /* 0x002fca00078e00ff */
[----:B------:R-:W1:Y:S01]  /*0bf0*/  LDS R7, [R8+UR36] ;  /* 0x0000002408077984 */ /* 0x000e620008000800 */
[----:B------:R-:W-:-:S05]  /*0c00*/  IADD3 R4, P1, R8, UR6, RZ ;  /* 0x0000000608047c10 */ /* 0x000fca000ff3e0ff */
[----:B------:R-:W-:-:S05]  /*0c10*/  IMAD.X R5, RZ, RZ, UR7, P1 ;  /* 0x00000007ff057e24 */ /* 0x000fca00088e06ff */
[----:B-1----:R4:W2:Y:S01]  /*0c20*/  ATOMG.E.EXCH.STRONG.GPU PT, RZ, [R4], R7 ;  /* 0x0000000704ff73a8 */ /* 0x0028a200041ee100 */
[----:B------:R-:W-:-:S04]  /*0c30*/  DEPBAR {5,4,3,2,1,0} ;  /* 0x0000003f0000791a */ /* 0x000fc80000000000 */
[----:B------:R4:W-:Y:S01]  /*0c40*/  UTMACCTL.IV [UR6] ;  /* 0x00000000060079b9 */ /* 0x0009e20008000000 */
[----:B------:R-:W-:Y:S01]  /*0c50*/  NOP ;  /* 0x0000000000007918 */ /* 0x000fe20000000000 */
.L_x_28:
[----:B------:R-:W-:Y:S05]  /*0c60*/  @P0 BRA `(.L_x_29) ;  /* 0x00000000000c0947 */ /* 0x000fea0003800000 */
[----:B------:R0:W-:Y:S01]  /*0c70*/  UTMACMDFLUSH ;  /* 0x00000000000079b7 */ /* 0x0001e20000000000 */
[----:B------:R-:W-:Y:S05]  /*0c80*/  @P0 BRA `(.L_x_29) ;  /* 0x0000000000040947 */ /* 0x000fea0003800000 */
[----:B------:R-:W-:-:S04]  /*0c90*/  DEPBAR.LE SB0, 0x0 ;  /* 0x000080000000791a */ /* 0x000fc80000000000 */
.L_x_29:
[----:B------:R-:W-:Y:S05]  /*0ca0*/  WARPSYNC.ALL ;  /* 0x0000000000007948 */ /* 0x000fea0003800000 */
[----:B--2---:R-:W-:Y:S06]  /*0cb0*/  BAR.SYNC.DEFER_BLOCKING 0x0 ;  /* 0x0000000000007b1d */ /* 0x004fec0000010000 */
[----:B------:R-:W-:Y:S02]  /*0cc0*/  BSSY B3, `(.L_x_30) ;  /* 0x000000b000037945 */ /* 0x000fe40003800000 */
[----:B------:R-:W-:Y:S06]  /*0cd0*/  BAR.SYNC.DEFER_BLOCKING 0x0 ;  /* 0x0000000000007b1d */ /* 0x000fec0000010000 */
[----:B------:R2:W-:Y:S01]  /*0ce0*/  @!P0 STS [R11], RZ ;  /* 0x000000ff0b008388 */ /* 0x0005e20000000800 */
[----:B------:R-:W-:Y:S01]  /*0cf0*/  NOP ;  /* 0x0000000000007918 */ /* 0x000fe20000000000 */
[----:B------:R-:W-:Y:S05]  /*0d00*/  @P2 BRA `(.L_x_31) ;  /* 0x0000000000182947 */ /* 0x000fea0003800000 */
[----:B-1-34-:R-:W1:Y:S01]  /*0d10*/  LDS R4, [UR36+0x8] ;  /* 0x00000824ff047984 */ /* 0x01ae620008000800 */
[----:B------:R-:W3:Y:S01]  /*0d20*/  LDC.64 R8, c[0x0][0x220] ;  /* 0x00008800ff087b82 */ /* 0x000ee20000000a00 */
[----:B------:R-:W-:Y:S02]  /*0d30*/  IMAD.MOV.U32 R5, RZ, RZ, 0x70 ;  /* 0x00000070ff057424 */ /* 0x000fe400078e00ff */
[----:B---3--:R3:W-:Y:S03]  /*0d40*/  STS.64 [UR36], R8 ;  /* 0x00000008ff007988 */ /* 0x0087e60008000a24 */
[----:B-1----:R-:W-:-:S05]  /*0d50*/  LOP3.LUT R4, R4, 0x10, R5, 0xd8, !PT ;  /* 0x0000001004047812 */ /* 0x002fca00078ed805 */
[----:B------:R3:W-:Y:S02]  /*0d60*/  STS [UR36+0x8], R4 ;  /* 0x00000804ff007988 */ /* 0x0007e40008000824 */
.L_x_31:
[----:B----4-:R-:W-:Y:S05]  /*0d70*/  BSYNC B3 ;  /* 0x0000000000037941 */ /* 0x010fea0003800000 */
.L_x_30:
[----:B------:R-:W-:Y:S04]  /*0d80*/  BSSY B4, `(.L_x_32) ;  /* 0x0000011000047945 */ /* 0x000fe80003800000 */
[----:B------:R-:W-:Y:S04]  /*0d90*/  BSSY B3, `(.L_x_33) ;  /* 0x000000e000037945 */ /* 0x000fe80003800000 */
[----:B------:R-:W-:Y:S05]  /*0da0*/  @P2 BRA `(.L_x_34) ;  /* 0x0000000000242947 */ /* 0x000fea0003800000 */
[----:B-1-3--:R-:W1:Y:S01]  /*0db0*/  LDS R4, [UR36+0x34] ;  /* 0x00003424ff047984 */ /* 0x00ae620008000800 */
[----:B------:R-:W-:-:S05]  /*0dc0*/  IMAD.MOV.U32 R5, RZ, RZ, 0x3f000000 ;  /* 0x3f000000ff057424 */ /* 0x000fca00078e00ff */
[----:B-1----:R-:W-:-:S05]  /*0dd0*/  LOP3.LUT R4, R4, 0xff000000, R5, 0xb8, !PT ;  /* 0xff00000004047812 */ /* 0x002fca00078eb805 */
[----:B------:R1:W-:Y:S01]  /*0de0*/  STS [UR36+0x34], R4 ;  /* 0x00003404ff007988 */ /* 0x0003e20008000824 */
[----:B------:R-:W-:Y:S05]  /*0df0*/  @P2 BRA `(.L_x_35) ;  /* 0x00000000001c2947 */ /* 0x000fea0003800000 */
[----:B-1----:R-:W1:Y:S01]  /*0e00*/  LDS R4, [UR36+0x38] ;  /* 0x00003824ff047984 */ /* 0x002e620008000800 */
[----:B------:R-:W-:-:S05]  /*0e10*/  IMAD.MOV.U32 R5, RZ, RZ, 0xff ;  /* 0x000000ffff057424 */ /* 0x000fca00078e00ff */
[----:B-1----:R-:W-:-:S05]  /*0e20*/  LOP3.LUT R4, R4, 0xff, R5, 0xb8, !PT ;  /* 0x000000ff04047812 */ /* 0x002fca00078eb805 */
[----:B------:R4:W-:Y:S02]  /*0e30*/  STS [UR36+0x38], R4 ;  /* 0x00003804ff007988 */ /* 0x0009e40008000824 */
.L_x_34:
[----:B------:R-:W-:Y:S05]  /*0e40*/  @P2 BREAK B3 ;  /* 0x0000000000032942 */ /* 0x000fea0003800000 */
[----:B------:R-:W-:Y:S05]  /*0e50*/  @P2 BRA `(.L_x_36) ;  /* 0x00000000000c2947 */ /* 0x000fea0003800000 */
[----:B------:R1:W-:Y:S02]  /*0e60*/  STS [UR36+0x20], R6 ;  /* 0x00002006ff007988 */ /* 0x0003e40008000824 */
.L_x_35:
[----:B------:R-:W-:Y:S05]  /*0e70*/  BSYNC B3 ;  /* 0x0000000000037941 */ /* 0x000fea0003800000 */
.L_x_33:
[----:B------:R1:W-:Y:S02]  /*0e80*/  @!P2 STS [UR36+0x24], R3 ;  /* 0x00002403ff00a988 */ /* 0x0003e40008000824 */
.L_x_36:
[----:B------:R-:W-:Y:S05]  /*0e90*/  BSYNC B4 ;  /* 0x0000000000047941 */ /* 0x000fea0003800000 */
.L_x_32:
[----:B------:R-:W-:Y:S05]  /*0ea0*/  WARPSYNC.ALL ;  /* 0x0000000000007948 */ /* 0x000fea0003800000 */
[----:B------:R-:W-:Y:S04]  /*0eb0*/  BSSY B4, `(.L_x_37) ;  /* 0x000000e000047945 */ /* 0x000fe80003800000 */
[----:B------:R-:W-:Y:S05]  /*0ec0*/  @P2 BRA `(.L_x_38) ;  /* 0x0000000000302947 */ /* 0x000fea0003800000 */
[----:B-1-34-:R-:W1:Y:S01]  /*0ed0*/  LDS R4, [UR36+0x34] ;  /* 0x00003424ff047984 */ /* 0x01ae620008000800 */
[----:B------:R-:W3:Y:S03]  /*0ee0*/  LDC.64 R8, c[0x0][0x248] ;  /* 0x00009200ff087b82 */ /* 0x000ee60000000a00 */
[----:B------:R-:W4:Y:S01]  /*0ef0*/  LDS R3, [UR36+0x1c] ;  /* 0x00001c24ff037984 */ /* 0x000f220008000800 */
[C---:B---3--:R-:W-:Y:S01]  /*0f00*/  SHF.L.U64.HI R6, R8.reuse, 0x1, R9 ;  /* 0x0000000108067819 */ /* 0x048fe20000010209 */
[----:B------:R-:W-:-:S03]  /*0f10*/  IMAD.SHL.U32 R5, R8, 0x2, RZ ;  /* 0x0000000208057824 */ /* 0x000fc600078e00ff */
[--C-:B------:R-:W-:Y:S02]  /*0f20*/  SHF.R.U32.HI R8, RZ, 0x4, R6.reuse ;  /* 0x00000004ff087819 */ /* 0x100fe40000011606 */
[----:B------:R-:W-:-:S05]  /*0f30*/  SHF.R.U64 R5, R5, 0x4, R6 ;  /* 0x0000000405057819 */ /* 0x000fca0000001206 */
[----:B------:R3:W-:Y:S01]  /*0f40*/  STS [UR36+0xc], R5 ;  /* 0x00000c05ff007988 */ /* 0x0007e20008000824 */
[----:B-1----:R-:W-:Y:S02]  /*0f50*/  LOP3.LUT R4, R4, 0x7, RZ, 0xb8, !PT ;  /* 0x0000000704047812 */ /* 0x002fe400078eb8ff */
[----:B----4-:R-:W-:-:S03]  /*0f60*/  LOP3.LUT R3, R3, 0xf, R8, 0xb8, !PT ;  /* 0x0000000f03037812 */ /* 0x010fc600078eb808 */
[----:B------:R3:W-:Y:S04]  /*0f70*/  STS [UR36+0x34], R4 ;  /* 0x00003404ff007988 */ /* 0x0007e80008000824 */
[----:B------:R3:W-:Y:S02]  /*0f80*/  STS [UR36+0x1c], R3 ;  /* 0x00001c03ff007988 */ /* 0x0007e40008000824 */
.L_x_38:
[----:B------:R-:W-:Y:S05]  /*0f90*/  BSYNC B4 ;  /* 0x0000000000047941 */ /* 0x000fea0003800000 */
.L_x_37:
[----:B------:R-:W-:Y:S04]  /*0fa0*/  BSSY B4, `(.L_x_39) ;  /* 0x000001a000047945 */ /* 0x000fe80003800000 */
[----:B------:R-:W-:Y:S04]  /*0fb0*/  BSSY B5, `(.L_x_40) ;  /* 0x0000015000057945 */ /* 0x000fe80003800000 */
[----:B------:R-:W-:Y:S05]  /*0fc0*/  @P2 BRA `(.L_x_41) ;  /* 0x0000000000202947 */ /* 0x000fea0003800000 */
[----:B-1-3--:R-:W1:Y:S02]  /*0fd0*/  LDS R3, [UR36+0x34] ;  /* 0x00003424ff037984 */ /* 0x00ae640008000800 */
[----:B-1----:R-:W-:-:S05]  /*0fe0*/  LOP3.LUT R3, R3, 0x38, RZ, 0xb8, !PT ;  /* 0x0000003803037812 */ /* 0x002fca00078eb8ff */
[----:B------:R1:W-:Y:S01]  /*0ff0*/  STS [UR36+0x34], R3 ;  /* 0x00003403ff007988 */ /* 0x0003e20008000824 */
[----:B------:R-:W-:Y:S05]  /*1000*/  @P2 BRA `(.L_x_42) ;  /* 0x0000000000202947 */ /* 0x000fea0003800000 */
[----:B-1----:R-:W1:Y:S01]  /*1010*/  LDS R3, [UR36+0x8] ;  /* 0x00000824ff037984 */ /* 0x002e620008000800 */
[----:B----4-:R-:W-:-:S05]  /*1020*/  IMAD.MOV.U32 R4, RZ, RZ, 0x780 ;  /* 0x00000780ff047424 */ /* 0x010fca00078e00ff */
[----:B-1----:R-:W-:-:S05]  /*1030*/  LOP3.LUT R3, R3, 0x500, R4, 0xd8, !PT ;  /* 0x0000050003037812 */ /* 0x002fca00078ed804 */
[----:B------:R1:W-:Y:S02]  /*1040*/  STS [UR36+0x8], R3 ;  /* 0x00000803ff007988 */ /* 0x0003e40008000824 */
.L_x_41:
[----:B------:R-:W-:Y:S05]  /*1050*/  @P2 BRA `(.L_x_43) ;  /* 0x0000000000282947 */ /* 0x000fea0003800000 */
[----:B-1-3--:R-:W1:Y:S02]  /*1060*/  LDS R3, [UR36+0x8] ;  /* 0x00000824ff037984 */ /* 0x00ae640008000800 */
[----:B-1----:R-:W-:-:S05]  /*1070*/  LOP3.LUT R3, R3, 0x1800, RZ, 0xb8, !PT ;  /* 0x0000180003037812 */ /* 0x002fca00078eb8ff */
[----:B------:R3:W-:Y:S02]  /*1080*/  STS [UR36+0x8], R3 ;  /* 0x00000803ff007988 */ /* 0x0007e40008000824 */
.L_x_42:
[----:B------:R-:W-:Y:S05]  /*1090*/  @P2 BREAK B5 ;  /* 0x0000000000052942 */ /* 0x000fea0003800000 */
[----:B------:R-:W-:Y:S05]  /*10a0*/  @P2 BRA `(.L_x_44) ;  /* 0x0000000000242947 */ /* 0x000fea0003800000 */
[----:B-1-3--:R-:W1:Y:S01]  /*10b0*/  LDS R3, [UR36+0x8] ;  /* 0x00000824ff037984 */ /* 0x00ae620008000800 */
[----:B----4-:R-:W-:-:S05]  /*10c0*/  IMAD.MOV.U32 R4, RZ, RZ, 0x6000 ;  /* 0x00006000ff047424 */ /* 0x010fca00078e00ff */
[----:B-1----:R-:W-:-:S04]  /*10d0*/  LOP3.LUT R3, R3, 0x6000, R4, 0xd8, !PT ;  /* 0x0000600003037812 */ /* 0x002fc800078ed804 */
[----:B------:R-:W-:-:S05]  /*10e0*/  LOP3.LUT R3, R3, 0x400000, RZ, 0xb8, !PT ;  /* 0x0040000003037812 */ /* 0x000fca00078eb8ff */
[----:B------:R1:W-:Y:S02]  /*10f0*/  STS [UR36+0x8], R3 ;  /* 0x00000803ff007988 */ /* 0x0003e40008000824 */
.L_x_43:
[----:B------:R-:W-:Y:S05]  /*1100*/  BSYNC B5 ;  /* 0x0000000000057941 */ /* 0x000fea0003800000 */
.L_x_40:
[----:B-1-3--:R-:W1:Y:S02]  /*1110*/  @!P2 LDS R3, [UR36+0x8] ;  /* 0x00000824ff03a984 */ /* 0x00ae640008000800 */
[----:B-1----:R-:W-:-:S05]  /*1120*/  @!P2 LOP3.LUT R3, R3, 0x8000, RZ, 0xb8, !PT ;  /* 0x000080000303a812 */ /* 0x002fca00078eb8ff */
[----:B------:R1:W-:Y:S02]  /*1130*/  @!P2 STS [UR36+0x8], R3 ;  /* 0x00000803ff00a988 */ /* 0x0003e40008000824 */
.L_x_44:
[----:B------:R-:W-:Y:S05]  /*1140*/  BSYNC B4 ;  /* 0x0000000000047941 */ /* 0x000fea0003800000 */
.L_x_39:
[----:B------:R-:W-:Y:S05]  /*1150*/  WARPSYNC.ALL ;  /* 0x0000000000007948 */ /* 0x000fea0003800000 */
[----:B------:R-:W-:Y:S01]  /*1160*/  UIADD3 UR8, UR8, 0x100, URZ ;  /* 0x0000010008087890 */ /* 0x000fe2000fffe03f */
[----:B------:R-:W-:Y:S02]  /*1170*/  ISETP.GE.AND P1, PT, R10, 0x1, PT ;  /* 0x000000010a00780c */ /* 0x000fe40003f26270 */
[----:B------:R-:W-:Y:S02]  /*1180*/  CS2R R56, SRZ ;  /* 0x0000000000387805 */ /* 0x000fe4000001ff00 */
[----:B------:R-:W-:Y:S01]  /*1190*/  CS2R R58, SRZ ;  /* 0x00000000003a7805 */ /* 0x000fe2000001ff00 */
[----:B------:R-:W-:Y:S01]  /*11a0*/  UIADD3 UR52, UP0, UR8, UR38, URZ ;  /* 0x0000002608347290 */ /* 0x000fe2000ff1e03f */
[----:B------:R-:W-:-:S02]  /*11b0*/  CS2R R60, SRZ ;  /* 0x00000000003c7805 */ /* 0x000fc4000001ff00 */
[----:B------:R-:W-:Y:S02]  /*11c0*/  CS2R R62, SRZ ;  /* 0x00000000003e7805 */ /* 0x000fe4000001ff00 */
[----:B------:R-:W-:Y:S01]  /*11d0*/  CS2R R64, SRZ ;  /* 0x0000000000407805 */ /* 0x000fe2000001ff00 */
[----:B------:R-:W-:Y:S01]  /*11e0*/  ULEA.HI.X.SX32 UR39, UR8, UR39, 0x1, UP0 ;  /* 0x0000002708277291 */ /* 0x000fe200080f0e3f */
[----:B------:R-:W-:Y:S02]  /*11f0*/  CS2R R66, SRZ ;  /* 0x0000000000427805 */ /* 0x000fe4000001ff00 */
[----:B------:R-:W-:Y:S02]  /*1200*/  CS2R R68, SRZ ;  /* 0x0000000000447805 */ /* 0x000fe4000001ff00 */
[----:B------:R-:W-:Y:S02]  /*1210*/  CS2R R70, SRZ ;  /* 0x0000000000467805 */ /* 0x000fe4000001ff00 */
[----:B------:R-:W-:-:S02]  /*1220*/  CS2R R72, SRZ ;  /* 0x0000000000487805 */ /* 0x000fc4000001ff00 */
[----:B------:R-:W-:Y:S02]  /*1230*/  CS2R R74, SRZ ;  /* 0x00000000004a7805 */ /* 0x000fe4000001ff00 */
[----:B------:R-:W-:Y:S02]  /*1240*/  CS2R R76, SRZ ;  /* 0x00000000004c7805 */ /* 0x000fe4000001ff00 */
[----:B------:R-:W-:Y:S02]  /*1250*/  CS2R R78, SRZ ;  /* 0x00000000004e7805 */ /* 0x000fe4000001ff00 */
[----:B------:R-:W-:Y:S02]  /*1260*/  CS2R R80, SRZ ;  /* 0x0000000000507805 */ /* 0x000fe4000001ff00 */
[----:B------:R-:W-:Y:S02]  /*1270*/  CS2R R82, SRZ ;  /* 0x0000000000527805 */ /* 0x000fe4000001ff00 */
[----:B------:R-:W-:-:S02]  /*1280*/  CS2R R84, SRZ ;  /* 0x0000000000547805 */ /* 0x000fc4000001ff00 */
[----:B------:R-:W-:Y:S02]  /*1290*/  CS2R R86, SRZ ;  /* 0x0000000000567805 */ /* 0x000fe4000001ff00 */
[----:B------:R-:W-:Y:S02]  /*12a0*/  CS2R R24, SRZ ;  /* 0x0000000000187805 */ /* 0x000fe4000001ff00 */
[----:B------:R-:W-:Y:S02]  /*12b0*/  CS2R R26, SRZ ;  /* 0x00000000001a7805 */ /* 0x000fe4000001ff00 */
[----:B------:R-:W-:Y:S01]  /*12c0*/  CS2R R28, SRZ ;  /* 0x00000000001c7805 */ /* 0x000fe2000001ff00 */
[----:B------:R-:W-:Y:S01]  /*12d0*/  IMAD.MOV.U32 R30, RZ, RZ, RZ ;  /* 0x000000ffff1e7224 */ /* 0x000fe200078e00ff */
[----:B------:R-:W-:Y:S06]  /*12e0*/  @P0 BRA `(.L_x_45) ;  /* 0x00000000002c0947 */ /* 0x000fec0003800000 */
[----:B-1-3--:R-:W1:Y:S01]  /*12f0*/  S2R R3, SR_LANEID ;  /* 0x0000000000037919 */ /* 0x00ae620000000000 */
[----:B------:R-:W-:Y:S05]  /*1300*/  WARPSYNC.ALL ;  /* 0x0000000000007948 */ /* 0x000fea0003800000 */
[----:B-1----:R-:W-:-:S05]  /*1310*/  IMAD.SHL.U32 R6, R3, 0x4, RZ ;  /* 0x0000000403067824 */ /* 0x002fca00078e00ff */
[----:B------:R-:W1:Y:S01]  /*1320*/  LDS R3, [R6+UR36] ;  /* 0x0000002406037984 */ /* 0x000e620008000800 */
[----:B----4-:R-:W-:Y:S01]  /*1330*/  IADD3 R4, P3, R6, UR52, RZ ;  /* 0x0000003406047c10 */ /* 0x010fe2000ff7e0ff */
[----:B------:R-:W-:-:S04]  /*1340*/  UMOV UR38, UR52 ;  /* 0x0000003400267c82 */ /* 0x000fc80008000000 */
[----:B------:R-:W-:-:S05]  /*1350*/  IMAD.X R5, RZ, RZ, UR39, P3 ;  /* 0x00000027ff057e24 */ /* 0x000fca00098e06ff */
[----:B-1----:R1:W3:Y:S01]  /*1360*/  ATOMG.E.EXCH.STRONG.GPU PT, RZ, [R4], R3 ;  /* 0x0000000304ff73a8 */ /* 0x0022e200041ee100 */
[----:B------:R-:W-:-:S04]  /*1370*/  DEPBAR {5,4,3,2,1,0} ;  /* 0x0000003f0000791a */ /* 0x000fc80000000000 */
[----:B------:R1:W-:Y:S01]  /*1380*/  UTMACCTL.IV [UR38] ;  /* 0x00000000260079b9 */ /* 0x0003e20008000000 */
[----:B------:R-:W-:Y:S01]  /*1390*/  NOP ;  /* 0x0000000000007918 */ /* 0x000fe20000000000 */
.L_x_45:
[----:B------:R-:W-:Y:S05]  /*13a0*/  @P0 BRA `(.L_x_46) ;  /* 0x00000000000c0947 */ /* 0x000fea0003800000 */
[----:B------:R0:W-:Y:S01]  /*13b0*/  UTMACMDFLUSH ;  /* 0x00000000000079b7 */ /* 0x0001e20000000000 */
[----:B------:R-:W-:Y:S05]  /*13c0*/  @P0 BRA `(.L_x_46) ;  /* 0x0000000000040947 */ /* 0x000fea0003800000 */
[----:B------:R-:W-:-:S04]  /*13d0*/  DEPBAR.LE SB0, 0x0 ;  /* 0x000080000000791a */ /* 0x000fc80000000000 */
.L_x_46:
[----:B------:R-:W-:Y:S05]  /*13e0*/  WARPSYNC.ALL ;  /* 0x0000000000007948 */ /* 0x000fea0003800000 */
[----:B---3--:R-:W-:Y:S01]  /*13f0*/  BAR.SYNC.DEFER_BLOCKING 0x0 ;  /* 0x0000000000007b1d */ /* 0x008fe20000010000 */
[----:B------:R-:W-:Y:S01]  /*1400*/  USHF.L.U32 UR15, UR53, 0x6, URZ ;  /* 0x00000006350f7899 */ /* 0x000fe2000800063f */
[----:B------:R-:W-:Y:S01]  /*1410*/  IMAD.MOV.U32 R31, RZ, RZ, RZ ;  /* 0x000000ffff1f7224 */ /* 0x000fe200078e00ff */
[----:B------:R-:W-:Y:S02]  /*1420*/  CS2R R32, SRZ ;  /* 0x0000000000207805 */ /* 0x000fe4000001ff00 */
[----:B------:R-:W-:-:S02]  /*1430*/  CS2R R34, SRZ ;  /* 0x0000000000227805 */ /* 0x000fc4000001ff00 */
[----:B------:R-:W-:Y:S01]  /*1440*/  CS2R R36, SRZ ;  /* 0x0000000000247805 */ /* 0x000fe2000001ff00 */
[----:B------:R-:W-:Y:S01]  /*1450*/  VOTEU.ALL UP0, P2 ;  /* 0x00000000003f7886 */ /* 0x000fe20001000000 */
[----:B------:R-:W-:Y:S01]  /*1460*/  UMOV UR8, 0x1 ;  /* 0x0000000100087882 */ /* 0x000fe20000000000 */
[----:B------:R-:W-:Y:S01]  /*1470*/  VOTEU.ALL UP1, P2 ;  /* 0x00000000003f7886 */ /* 0x000fe20001020000 */
[----:B------:R-:W-:Y:S02]  /*1480*/  CS2R R38, SRZ ;  /* 0x0000000000267805 */ /* 0x000fe4000001ff00 */
[----:B------:R-:W-:Y:S01]  /*1490*/  CS2R R40, SRZ ;  /* 0x0000000000287805 */ /* 0x000fe2000001ff00 */
[----:B------:R-:W-:-:S04]  /*14a0*/  @!UP0 UIADD3 UR10, -UR8, 0x100000, URZ ;  /* 0x00100000080a8890 */ /* 0x000fc8000fffe13f */
[----:B------:R-:W-:Y:S02]  /*14b0*/  @!UP0 USHF.L.U32 UR11, UR10, 0xb, URZ ;  /* 0x0000000b0a0b8899 */ /* 0x000fe4000800063f */
[----:B------:R-:W-:Y:S01]  /*14c0*/  @!UP0 USHF.L.U32 UR10, UR10, 0x1, URZ ;  /* 0x000000010a0a8899 */ /* 0x000fe2000800063f */
[----:B------:R-:W-:Y:S01]  /*14d0*/  CS2R R42, SRZ ;  /* 0x00000000002a7805 */ /* 0x000fe2000001ff00 */
[----:B------:R-:W-:-:S04]  /*14e0*/  @!UP0 UIADD3 UR8, -UR8, 0x100000, URZ ;  /* 0x0010000008088890 */ /* 0x000fc8000fffe13f */
[----:B------:R-:W-:Y:S02]  /*14f0*/  @!UP0 USHF.L.U32 UR9, UR8, 0xb, URZ ;  /* 0x0000000b08098899 */ /* 0x000fe4000800063f */
[----:B------:R-:W-:Y:S01]  /*1500*/  @!UP0 USHF.L.U32 UR8, UR8, 0x1, URZ ;  /* 0x0000000108088899 */ /* 0x000fe2000800063f */
[----:B------:R-:W-:Y:S01]  /*1510*/  CS2R R44, SRZ ;  /* 0x00000000002c7805 */ /* 0x000fe2000001ff00 */
[----:B------:R-:W-:Y:S01]  /*1520*/  VOTEU.ALL UP0, P2 ;  /* 0x00000000003f7886 */ /* 0x000fe20001000000 */
[----:B------:R-:W-:Y:S02]  /*1530*/  CS2R R46, SRZ ;  /* 0x00000000002e7805 */ /* 0x000fe4000001ff00 */
[----:B------:R-:W-:Y:S02]  /*1540*/  CS2R R48, SRZ ;  /* 0x0000000000307805 */ /* 0x000fe4000001ff00 */
[----:B------:R-:W-:Y:S02]  /*1550*/  CS2R R50, SRZ ;  /* 0x0000000000327805 */ /* 0x000fe4000001ff00 */
[----:B------:R-:W-:-:S02]  /*1560*/  CS2R R52, SRZ ;  /* 0x0000000000347805 */ /* 0x000fc4000001ff00 */
[----:B------:R-:W-:Y:S01]  /*1570*/  CS2R R54, SRZ ;  /* 0x0000000000367805 */ /* 0x000fe2000001ff00 */
[----:B------:R-:W3:Y:S02]  /*1580*/  FENCE.VIEW.ASYNC.S ;  /* 0x00000000000073c6 */ /* 0x000ee40000000000 */
[----:B---3--:R3:W4:Y:S02]  /*1590*/  @!UP0 SYNCS.EXCH.64 URZ, [UR36+0x28000], UR10 ;  /* 0x0280000a243f85b2 */ /* 0x0087240008000100 */
[----:B----4-:R-:W-:Y:S01]  /*15a0*/  BAR.SYNC.DEFER_BLOCKING 0x0 ;  /* 0x0000000000007b1d */ /* 0x010fe20000010000 */
[----:B---3--:R-:W-:-:S05]  /*15b0*/  USHF.L.U32 UR11, UR54, 0x8, URZ ;  /* 0x00000008360b7899 */ /* 0x008fca000800063f */
[----:B------:R3:W4:Y:S01]  /*15c0*/  @!UP1 SYNCS.EXCH.64 URZ, [UR36+0x28008], UR8 ;  /* 0x02800808243f95b2 */ /* 0x0007220008000100 */
[----:B------:R-:W-:Y:S06]  /*15d0*/  @!P1 BRA `(.L_x_47) ;  /* 0x0000000800209947 */ /* 0x000fec0003800000 */
[----:B-1----:R-:W-:Y:S02]  /*15e0*/  SHF.R.U32.HI R3, RZ, 0x5, R0 ;  /* 0x00000005ff037819 */ /* 0x002fe40000011600 */
[----:B------:R-:W-:Y:S02]  /*15f0*/  CS2R R56, SRZ ;  /* 0x0000000000387805 */ /* 0x000fe4000001ff00 */
[----:B------:R-:W-:Y:S02]  /*1600*/  CS2R R58, SRZ ;  /* 0x00000000003a7805 */ /* 0x000fe4000001ff00 */
[----:B------:R-:W-:Y:S02]  /*1610*/  CS2R R60, SRZ ;  /* 0x00000000003c7805 */ /* 0x000fe4000001ff00 */
[----:B------:R-:W-:Y:S02]  /*1620*/  R2UR UR56, R3 ;  /* 0x00000000033872ca */ /* 0x000fe400000e0000 */
        /* <DEDUP_REMOVED lines=29> */
[----:B------:R-:W-:Y:S01]  /*1800*/  UMOV UR38, URZ ;  /* 0x0000003f00267c82 */ /* 0x000fe20008000000 */
[----:B------:R-:W-:-:S05]  /*1810*/  UMOV UR37, URZ ;  /* 0x0000003f00257c82 */ /* 0x000fca0008000000 */
.L_x_49:
[----:B----4-:R-:W-:Y:S01]  /*1820*/  BAR.SYNC.DEFER_BLOCKING 0x0 ;  /* 0x0000000000007b1d */ /* 0x010fe20000010000 */
[----:B------:R-:W-:Y:S01]  /*1830*/  ULEA UR22, UR38, UR36, 0x3 ;  /* 0x0000002426167291 */ /* 0x000fe2000f8e183f */
[----:B------:R-:W-:Y:S01]  /*1840*/  @!P2 IMAD.MOV.U32 R3, RZ, RZ, 0x14000 ;  /* 0x00014000ff03a424 */ /* 0x000fe200078e00ff */
[----:B------:R-:W-:Y:S01]  /*1850*/  ELECT P0, URZ, PT ;  /* 0x00000000003f782f */ /* 0x000fe20003800000 */
[----:B---3--:R-:W-:-:S03]  /*1860*/  ULEA UR8, UR38, UR36, 0xe ;  /* 0x0000002426087291 */ /* 0x008fc6000f8e703f */
[----:B------:R-:W-:Y:S01]  /*1870*/  ISETP.LT.U32.AND P0, PT, R2, 0x40, P0 ;  /* 0x000000400200780c */ /* 0x000fe20000701070 */
[----:B------:R-:W-:Y:S02]  /*1880*/  ULEA UR20, UR38, UR36, 0x10 ;  /* 0x0000002426147291 */ /* 0x000fe4000f8e803f */
[----:B------:R-:W-:Y:S02]  /*1890*/  ULOP3.LUT UR12, UR56, 0x1, URZ, 0xc0, !UPT ;  /* 0x00000001380c7892 */ /* 0x000fe4000f8ec03f */
[----:B------:R-:W-:Y:S02]  /*18a0*/  UIADD3 UR21, UR8, 0x20000, URZ ;  /* 0x0002000008157890 */ /* 0x000fe4000fffe03f */
[----:B------:R-:W-:Y:S02]  /*18b0*/  ULEA UR8, UR12, UR20, 0xf ;  /* 0x000000140c087291 */ /* 0x000fe4000f8e783f */
[----:B------:R-:W-:Y:S01]  /*18c0*/  ULEA UR10, UR12, UR37, 0x6 ;  /* 0x000000250c0a7291 */ /* 0x000fe2000f8e303f */
[----:B------:R-:W-:-:S03]  /*18d0*/  ELECT P1, URZ, PT ;  /* 0x00000000003f782f */ /* 0x000fc60003820000 */
[----:B------:R-:W-:Y:S01]  /*18e0*/  VOTEU.ANY UP0, P0 ;  /* 0x00000000003f7886 */ /* 0x000fe20000000100 */
[----:B------:R-:W-:Y:S01]  /*18f0*/  VOTEU.ANY UP2, P0 ;  /* 0x00000000003f7886 */ /* 0x000fe20000040100 */
[----:B------:R-:W-:Y:S01]  /*1900*/  ISETP.LT.U32.AND P1, PT, R2, 0x40, P1 ;  /* 0x000000400200780c */ /* 0x000fe20000f21070 */
[----:B------:R-:W-:Y:S01]  /*1910*/  ULEA UR12, UR12, UR21, 0xd ;  /* 0x000000150c0c7291 */ /* 0x000fe2000f8e683f */
[----:B------:R1:W-:Y:S01]  /*1920*/  @!P2 SYNCS.ARRIVE.TRANS64 RZ, [UR22+0x28000], R3 ;  /* 0x02800003ffffa9a7 */ /* 0x0003e20008000016 */
[----:B------:R3:W-:Y:S06]  /*1930*/  MEMBAR.ALL.CTA ;  /* 0x0000000000007992 */ /* 0x0007ec0000008000 */
[----:B---3--:R-:W3:Y:S01]  /*1940*/  FENCE.VIEW.ASYNC.S ;  /* 0x00000000000073c6 */ /* 0x008ee20000000000 */
[----:B------:R-:W-:Y:S01]  /*1950*/  @UP0 UIADD3 UR9, UR22, 0x28000, URZ ;  /* 0x0002800016090890 */ /* 0x000fe2000fffe03f */
[----:B------:R-:W-:Y:S01]  /*1960*/  @UP0 UMOV UR16, UR4 ;  /* 0x0000000400100c82 */ /* 0x000fe20008000000 */
[----:B------:R-:W-:Y:S01]  /*1970*/  @UP0 UMOV UR17, UR5 ;  /* 0x0000000500110c82 */ /* 0x000fe20008000000 */
[----:B------:R-:W-:Y:S01]  /*1980*/  UMOV UR14, UR10 ;  /* 0x0000000a000e7c82 */ /* 0x000fe20008000000 */
[----:B-1----:R-:W-:Y:S01]  /*1990*/  IMAD.U32 R3, RZ, RZ, UR55 ;  /* 0x00000037ff037e24 */ /* 0x002fe2000f8e00ff */
[----:B---3--:R-:W-:Y:S01]  /*19a0*/  VOTEU.ANY UP1, P1 ;  /* 0x00000000003f7886 */ /* 0x008fe20000820100 */
[----:B------:R-:W-:-:S03]  /*19b0*/  VOTEU.ANY UP3, P1 ;  /* 0x00000000003f7886 */ /* 0x000fc60000860100 */
[----:B------:R-:W-:Y:S01]  /*19c0*/  SHF.L.U32 R3, R3, 0x1f, RZ ;  /* 0x0000001f03037819 */ /* 0x000fe200000006ff */
[----:B------:R-:W-:Y:S01]  /*19d0*/  @UP1 UIADD3 UR13, UR22, 0x28000, URZ ;  /* 0x00028000160d1890 */ /* 0x000fe2000fffe03f */
[----:B------:R-:W-:Y:S01]  /*19e0*/  @UP1 UMOV UR18, UR6 ;  /* 0x0000000600121c82 */ /* 0x000fe20008000000 */
[----:B------:R-:W-:Y:S01]  /*19f0*/  @UP1 UMOV UR19, UR7 ;  /* 0x0000000700131c82 */ /* 0x000fe20008000000 */
[----:B------:R-:W-:Y:S06]  /*1a00*/  BAR.SYNC.DEFER_BLOCKING 0x0 ;  /* 0x0000000000007b1d */ /* 0x000fec0000010000 */
[----:B------:R1:W-:Y:S02]  /*1a10*/  @UP2 UTMALDG.2D [UR8], [UR16] ;  /* 0x00000008100025b4 */ /* 0x0003e40008008000 */
[----:B------:R-:W-:Y:S06]  /*1a20*/  BAR.SYNC.DEFER_BLOCKING 0x0 ;  /* 0x0000000000007b1d */ /* 0x000fec0000010000 */
[----:B------:R1:W-:Y:S02]  /*1a30*/  @UP3 UTMALDG.2D [UR12], [UR18] ;  /* 0x0000000c120035b4 */ /* 0x0003e40008008000 */
[----:B------:R-:W-:Y:S06]  /*1a40*/  BAR.SYNC.DEFER_BLOCKING 0x0 ;  /* 0x0000000000007b1d */ /* 0x000fec0000010000 */
[----:B------:R-:W3:Y:S02]  /*1a50*/  SYNCS.PHASECHK.TRANS64.TRYWAIT P0, [UR22+0x28000], R3 ;  /* 0x02800003ff0075a7 */ /* 0x000ee40008000156 */
[----:B-1-3--:R-:W-:Y:S05]  /*1a60*/  @!P0 BRA `(.L_x_48) ;  /* 0x0000000800288947 */ /* 0x00afea0003800000 */
.L_x_50:
[----:B------:R-:W-:Y:S01]  /*1a70*/  USHF.L.U32 UR8, UR56, 0x7, URZ ;  /* 0x0000000738087899 */ /* 0x000fe2000800063f */
[----:B------:R-:W-:Y:S02]  /*1a80*/  WARPGROUP.DEPBAR.LE gsb0, 0x0 ;  /* 0x00008000000079c5 */ /* 0x000fe40000010000 */
[----:B------:R-:W-:Y:S01]  /*1a90*/  USHF.R.U32.HI UR50, URZ, 0x4, UR21 ;  /* 0x000000043f327899 */ /* 0x000fe20008011615 */
[----:B------:R-:W-:Y:S01]  /*1aa0*/  WARPGROUP.ARRIVE ;  /* 0x00000000000079c5 */ /* 0x000fe20000000000 */
[----:B------:R-:W-:Y:S01]  /*1ab0*/  ULOP3.LUT UR8, UR8, 0x200, URZ, 0xc0, !UPT ;  /* 0x0000020008087892 */ /* 0x000fe2000f8ec03f */
[----:B------:R-:W1:Y:S01]  /*1ac0*/  LDC R3, c[0x0][0x230] ;  /* 0x00008c00ff037b82 */ /* 0x000e620000000800 */
[----:B------:R-:W-:Y:S02]  /*1ad0*/  USGXT.U32 UR50, UR50, 0xe ;  /* 0x0000000e3232789a */ /* 0x000fe40008000000 */
[----:B------:R-:W-:Y:S01]  /*1ae0*/  ULEA.HI UR8, UR20, UR8, URZ, 0x1c ;  /* 0x0000000814087291 */ /* 0x000fe2000f8fe03f */
[----:B------:R-:W-:Y:S01]  /*1af0*/  UMOV UR51, 0x40000040 ;  /* 0x4000004000337882 */ /* 0x000fe20000000000 */
[----:B------:R-:W-:-:S02]  /*1b00*/  UMOV UR49, 0x40000040 ;  /* 0x4000004000317882 */ /* 0x000fc40000000000 */
[----:B------:R-:W-:Y:S02]  /*1b10*/  ULOP3.LUT UR48, UR8, 0x3fff, URZ, 0xc0, !UPT ;  /* 0x00003fff08307892 */ /* 0x000fe4000f8ec03f */
[----:B------:R-:W-:Y:S02]  /*1b20*/  UIADD3 UR42, UP1, UR50, 0x2, URZ ;  /* 0x00000002322a7890 */ /* 0x000fe4000ff3e03f */
[----:B------:R-:W-:Y:S01]  /*1b30*/  UIADD3 UR40, UP0, UR48, 0x2, URZ ;  /* 0x0000000230287890 */ /* 0x000fe2000ff1e03f */
[----:B------:R-:W-:Y:S01]  /*1b40*/  UMOV UR8, URZ ;  /* 0x0000003f00087c82 */ /* 0x000fe20008000000 */
[----:B------:R-:W-:Y:S02]  /*1b50*/  UMOV UR9, URZ ;  /* 0x0000003f00097c82 */ /* 0x000fe40008000000 */
[----:B------:R-:W-:Y:S01]  /*1b60*/  UIADD3.X UR41, UR8, 0x40000040, URZ, UP0, !UPT ;  /* 0x4000004008297890 */ /* 0x000fe200087fe43f */
[----:B------:R-:W-:Y:S01]  /*1b70*/  HGMMA.64x64x16.F32.BF16 R56, gdesc[UR48], R56 ;  /* 0x00e00000303879f0 */ /* 0x000fe20008701838 */
[----:B------:R-:W-:-:S02]  /*1b80*/  UIADD3.X UR43, UR9, 0x40000040, URZ, UP1, !UPT ;  /* 0x40000040092b7890 */ /* 0x000fc40008ffe43f */
[----:B------:R-:W-:Y:S02]  /*1b90*/  UIADD3.64 UR32, UR40, 0x2, URZ ;  /* 0x0000000228207897 */ /* 0x000fe4000fffe03f */
[----:B------:R-:W-:Y:S02]  /*1ba0*/  UIADD3.64 UR34, UR42, 0x2, URZ ;  /* 0x000000022a227897 */ /* 0x000fe4000fffe03f */
[----:B------:R-:W-:Y:S02]  /*1bb0*/  UIADD3.64 UR28, UR40, 0x4, URZ ;  /* 0x00000004281c7897 */ /* 0x000fe4000fffe03f */
[----:B------:R-:W-:Y:S02]  /*1bc0*/  UIADD3.64 UR30, UR42, 0x4, URZ ;  /* 0x000000042a1e7897 */ /* 0x000fe4000fffe03f */
[----:B------:R-:W-:Y:S02]  /*1bd0*/  UIADD3.64 UR24, UR40, 0x7fe, URZ ;  /* 0x000007fe28187897 */ /* 0x000fe4000fffe03f */
[----:B------:R-:W-:-:S02]  /*1be0*/  UIADD3.64 UR26, UR42, 0x1fe, URZ ;  /* 0x000001fe2a1a7897 */ /* 0x000fc4000fffe03f */
[----:B------:R-:W-:Y:S02]  /*1bf0*/  UIADD3.64 UR20, UR40, 0x800, URZ ;  /* 0x0000080028147897 */ /* 0x000fe4000fffe03f */
[----:B------:R-:W-:Y:S02]  /*1c00*/  UIADD3.64 UR22, UR42, 0x200, URZ ;  /* 0x000002002a167897 */ /* 0x000fe4000fffe03f */
[----:B------:R-:W-:Y:S02]  /*1c10*/  UIADD3.64 UR16, UR40, 0x802, URZ ;  /* 0x0000080228107897 */ /* 0x000fe4000fffe03f */
[----:B------:R-:W-:Y:S02]  /*1c20*/  UIADD3.64 UR18, UR42, 0x202, URZ ;  /* 0x000002022a127897 */ /* 0x000fe4000fffe03f */
[----:B------:R-:W-:Y:S02]  /*1c30*/  UIADD3.64 UR44, UR40, 0x804, URZ ;  /* 0x00000804282c7897 */ /* 0x000fe4000fffe03f */
[----:B------:R-:W-:-:S02]  /*1c40*/  UIADD3.64 UR46, UR42, 0x204, URZ ;  /* 0x000002042a2e7897 */ /* 0x000fc4000fffe03f */
[----:B------:R-:W-:Y:S02]  /*1c50*/  UIADD3.64 UR48, UR40, 0x3fe, URZ ;  /* 0x000003fe28307897 */ /* 0x000fe4000fffe03f */
[----:B------:R-:W-:Y:S02]  /*1c60*/  UIADD3 UR37, UR37, 0x80, URZ ;  /* 0x0000008025257890 */ /* 0x000fe4000fffe03f */
[----:B------:R-:W-:-:S04]  /*1c70*/  UIADD3 UR38, UR38, 0x1, URZ ;  /* 0x0000000126267890 */ /* 0x000fc8000fffe03f */
[----:B-1----:R-:W-:Y:S01]  /*1c80*/  ISETP.LE.AND P0, PT, R3, UR37, PT ;  /* 0x0000002503007c0c */ /* 0x002fe2000bf03270 */
[----:B------:R-:W-:-:S04]  /*1c90*/  UISETP.NE.U32.AND UP0, UPT, UR38, 0x2, UPT ;  /* 0x000000022600788c */ /* 0x000fc8000bf05070 */
[----:B------:R-:W-:Y:S02]  /*1ca0*/  USEL UR8, URZ, 0x1, UP0 ;  /* 0x000000013f087887 */ /* 0x000fe40008000000 */
[----:B------:R-:W-:Y:S02]  /*1cb0*/  USEL UR38, UR38, URZ, UP0 ;  /* 0x0000003f26267287 */ /* 0x000fe40008000000 */
[----:B------:R-:W-:Y:S01]  /*1cc0*/  ULOP3.LUT UR55, UR55, UR8, URZ, 0x3c, !UPT ;  /* 0x0000000837377292 */ /* 0x000fe2000f8e3c3f */
[----:B------:R-:W-:Y:S04]  /*1cd0*/  HGMMA.64x64x16.F32.BF16 R56, gdesc[UR40], R56 ;  /* 0x00e00000283879f0 */ /* 0x000fe80008701838 */
[----:B------:R-:W-:Y:S01]  /*1ce0*/  HGMMA.64x64x16.F32.BF16 R56, gdesc[UR32], R56 ;  /* 0x00e00000203879f0 */ /* 0x000fe20008701838 */
[----:B------:R-:W-:-:S03]  /*1cf0*/  UIADD3.64 UR32, UR40, 0x402, URZ ;  /* 0x0000040228207897 */ /* 0x000fc6000fffe03f */
        /* <DEDUP_REMOVED lines=11> */
[----:B------:R-:W-:Y:S01]  /*1db0*/  UIADD3.64 UR48, UR40, 0x400, URZ ;  /* 0x0000040028307897 */ /* 0x000fe2000fffe03f */
[----:B------:R-:W-:Y:S01]  /*1dc0*/  UMOV UR50, UR42 ;  /* 0x0000002a00327c82 */ /* 0x000fe20008000000 */
[----:B------:R-:W-:-:S07]  /*1dd0*/  UMOV UR51, UR43 ;  /* 0x0000002b00337c82 */ /* 0x000fce0008000000 */
[----:B------:R-:W-:Y:S04]  /*1de0*/  HGMMA.64x64x16.F32.BF16 R24, gdesc[UR48], R24 ;  /* 0x00e00000301879f0 */ /* 0x000fe80008701818 */
[----:B------:R-:W-:Y:S04]  /*1df0*/  HGMMA.64x64x16.F32.BF16 R24, gdesc[UR32], R24 ;  /* 0x00e00000201879f0 */ /* 0x000fe80008701818 */
[----:B------:R-:W-:Y:S04]  /*1e00*/  HGMMA.64x64x16.F32.BF16 R24, gdesc[UR28], R24 ;  /* 0x00e000001c1879f0 */ /* 0x000fe80008701818 */
[----:B------:R-:W-:Y:S04]  /*1e10*/  HGMMA.64x64x16.F32.BF16 R24, gdesc[UR24], R24 ;  /* 0x00e00000181879f0 */ /* 0x000fe80008701818 */
[----:B------:R-:W-:Y:S04]  /*1e20*/  HGMMA.64x64x16.F32.BF16 R24, gdesc[UR20], R24 ;  /* 0x00e00000141879f0 */ /* 0x000fe80008701818 */
[----:B------:R-:W-:Y:S04]  /*1e30*/  HGMMA.64x64x16.F32.BF16 R24, gdesc[UR16], R24 ;  /* 0x00e00000101879f0 */ /* 0x000fe80008701818 */
[----:B------:R-:W-:Y:S01]  /*1e40*/  HGMMA.64x64x16.F32.BF16 R24, gdesc[UR44], R24, gsb0 ;  /* 0x00e000002c1879f0 */ /* 0x000fe20008001818 */
[----:B------:R-:W-:Y:S05]  /*1e50*/  @!P0 BRA `(.L_x_49) ;  /* 0xfffffff800708947 */ /* 0x000fea000383ffff */
.L_x_47:
[----:B------:R-:W-:Y:S02]  /*1e60*/  WARPGROUP.DEPBAR.LE gsb0, 0x0 ;  /* 0x00008000000079c5 */ /* 0x000fe40000010000 */
[----:B----4-:R-:W-:Y:S01]  /*1e70*/  BAR.SYNC.DEFER_BLOCKING 0x0 ;  /* 0x0000000000007b1d */ /* 0x010fe20000010000 */
[C---:B-1----:R-:W-:Y:S01]  /*1e80*/  IMAD.SHL.U32 R3, R0.reuse, 0x80, RZ ;  /* 0x0000008000037824 */ /* 0x042fe200078e00ff */
[----:B------:R-:W-:Y:S01]  /*1e90*/  ELECT P0, URZ, PT ;  /* 0x00000000003f782f */ /* 0x000fe20003800000 */
[----:B------:R-:W-:Y:S01]  /*1ea0*/  IMAD.SHL.U32 R4, R0, 0x10, RZ ;  /* 0x0000001000047824 */ /* 0x000fe200078e00ff */
[----:B------:R-:W-:Y:S02]  /*1eb0*/  F2FP.BF16.F32.PACK_AB R56, R57, R56 ;  /* 0x000000383938723e */ /* 0x000fe400000010ff */
[----:B------:R-:W-:Y:S01]  /*1ec0*/  LOP3.LUT R3, R3, 0x780, RZ, 0xc0, !PT ;  /* 0x0000078003037812 */ /* 0x000fe200078ec0ff */
[----:B------:R-:W-:Y:S01]  /*1ed0*/  UMOV UR37, UR15 ;  /* 0x0000000f00257c82 */ /* 0x000fe20008000000 */
[----:B------:R-:W-:Y:S01]  /*1ee0*/  F2FP.BF16.F32.PACK_AB R57, R59, R58 ;  /* 0x0000003a3b39723e */ /* 0x000fe200000010ff */
[----:B------:R-:W-:Y:S01]  /*1ef0*/  UMOV UR38, UR11 ;  /* 0x0000000b00267c82 */ /* 0x000fe20008000000 */
[----:B------:R-:W-:-:S02]  /*1f00*/  LOP3.LUT R3, R3, 0x70, R4, 0xf8, !PT ;  /* 0x0000007003037812 */ /* 0x000fc400078ef804 */
[----:B------:R-:W-:Y:S02]  /*1f10*/  F2FP.BF16.F32.PACK_AB R24, R25, R24 ;  /* 0x000000181918723e */ /* 0x000fe400000010ff */
[----:B------:R-:W-:Y:S01]  /*1f20*/  LOP3.LUT R3, R3, 0x10, R0, 0x78, !PT ;  /* 0x0000001003037812 */ /* 0x000fe200078e7800 */
[----:B------:R-:W-:Y:S01]  /*1f30*/  IMAD.SHL.U32 R0, R0, 0x40, RZ ;  /* 0x0000004000007824 */ /* 0x000fe200078e00ff */
[----:B------:R-:W-:Y:S02]  /*1f40*/  ISETP.LT.U32.AND P0, PT, R2, 0x20, P0 ;  /* 0x000000200200780c */ /* 0x000fe40000701070 */
[----:B------:R-:W-:Y:S02]  /*1f50*/  F2FP.BF16.F32.PACK_AB R58, R61, R60 ;  /* 0x0000003c3d3a723e */ /* 0x000fe400000010ff */
[----:B------:R-:W-:Y:S02]  /*1f60*/  LOP3.LUT R0, R3, 0x3800, R0, 0xf8, !PT ;  /* 0x0000380003007812 */ /* 0x000fe400078ef800 */
[----:B------:R-:W-:Y:S01]  /*1f70*/  F2FP.BF16.F32.PACK_AB R59, R63, R62 ;  /* 0x0000003e3f3b723e */ /* 0x000fe200000010ff */
[----:B------:R-:W1:Y:S02]  /*1f80*/  @!P2 SYNCS.CCTL.IV [UR36+0x28000] ;  /* 0x02800000ff00a9b1 */ /* 0x000e640008000024 */
[----:B-1----:R-:W-:Y:S01]  /*1f90*/  BAR.SYNC.DEFER_BLOCKING 0x0 ;  /* 0x0000000000007b1d */ /* 0x002fe20000010000 */
[C---:B------:R-:W-:Y:S01]  /*1fa0*/  LOP3.LUT R3, R0.reuse, 0x20, RZ, 0x3c, !PT ;  /* 0x0000002000037812 */ /* 0x040fe200078e3cff */
[C---:B------:R-:W-:Y:S01]  /*1fb0*/  VIADD R2, R0.reuse, UR36 ;  /* 0x0000002400027c36 */ /* 0x040fe20008000000 */
[----:B------:R-:W-:-:S02]  /*1fc0*/  LOP3.LUT R4, R0, 0x40, RZ, 0x3c, !PT ;  /* 0x0000004000047812 */ /* 0x000fc400078e3cff */
[----:B------:R-:W-:Y:S01]  /*1fd0*/  F2FP.BF16.F32.PACK_AB R64, R65, R64 ;  /* 0x000000404140723e */ /* 0x000fe200000010ff */
[----:B------:R-:W-:Y:S01]  /*1fe0*/  VIADD R3, R3, UR36 ;  /* 0x0000002403037c36 */ /* 0x000fe20008000000 */
[----:B------:R-:W-:Y:S01]  /*1ff0*/  F2FP.BF16.F32.PACK_AB R25, R27, R26 ;  /* 0x0000001a1b19723e */ /* 0x000fe200000010ff */
[----:B------:R-:W-:Y:S01]  /*2000*/  VIADD R4, R4, UR36 ;  /* 0x0000002404047c36 */ /* 0x000fe20008000000 */
[----:B------:R-:W-:Y:S01]  /*2010*/  F2FP.BF16.F32.PACK_AB R65, R67, R66 ;  /* 0x000000424341723e */ /* 0x000fe200000010ff */
[----:B------:R-:W-:Y:S01]  /*2020*/  VOTEU.ANY UP0, P0 ;  /* 0x00000000003f7886 */ /* 0x000fe20000000100 */
[----:B------:R-:W-:Y:S01]  /*2030*/  F2FP.BF16.F32.PACK_AB R26, R29, R28 ;  /* 0x0000001c1d1a723e */ /* 0x000fe200000010ff */
[----:B------:R-:W-:Y:S01]  /*2040*/  VOTEU.ANY UP1, P0 ;  /* 0x00000000003f7886 */ /* 0x000fe20000020100 */
[----:B------:R-:W-:Y:S02]  /*2050*/  F2FP.BF16.F32.PACK_AB R27, R31, R30 ;  /* 0x0000001e1f1b723e */ /* 0x000fe400000010ff */
[----:B------:R-:W-:Y:S01]  /*2060*/  F2FP.BF16.F32.PACK_AB R32, R33, R32 ;  /* 0x000000202120723e */ /* 0x000fe200000010ff */
[----:B---3--:R-:W-:Y:S01]  /*2070*/  @UP0 UMOV UR8, UR52 ;  /* 0x0000003400080c82 */ /* 0x008fe20008000000 */
[----:B------:R-:W-:Y:S01]  /*2080*/  LOP3.LUT R0, R0, 0x60, RZ, 0x3c, !PT ;  /* 0x0000006000007812 */ /* 0x000fe200078e3cff */
[----:B------:R-:W-:Y:S01]  /*2090*/  @UP0 UMOV UR9, UR39 ;  /* 0x0000002700090c82 */ /* 0x000fe20008000000 */
[----:B------:R-:W-:-:S02]  /*20a0*/  F2FP.BF16.F32.PACK_AB R66, R69, R68 ;  /* 0x000000444542723e */ /* 0x000fc400000010ff */
[----:B------:R-:W-:Y:S01]  /*20b0*/  F2FP.BF16.F32.PACK_AB R67, R71, R70 ;  /* 0x000000464743723e */ /* 0x000fe200000010ff */
[----:B------:R-:W-:Y:S01]  /*20c0*/  VIADD R0, R0, UR36 ;  /* 0x0000002400007c36 */ /* 0x000fe20008000000 */
[----:B------:R-:W-:Y:S01]  /*20d0*/  F2FP.BF16.F32.PACK_AB R72, R73, R72 ;  /* 0x000000484948723e */ /* 0x000fe200000010ff */
[----:B------:R-:W1:Y:S01]  /*20e0*/  @!P2 SYNCS.CCTL.IV [UR36+0x28008] ;  /* 0x02800800ff00a9b1 */ /* 0x000e620008000024 */
[----:B------:R-:W-:Y:S01]  /*20f0*/  F2FP.BF16.F32.PACK_AB R33, R35, R34 ;  /* 0x000000222321723e */ /* 0x000fe200000010ff */
[----:B-1----:R-:W-:Y:S01]  /*2100*/  STSM.16.M88.4 [R2], R56 ;  /* 0x0000003802007844 */ /* 0x002fe20000000200 */
[----:B------:R-:W-:Y:S02]  /*2110*/  F2FP.BF16.F32.PACK_AB R73, R75, R74 ;  /* 0x0000004a4b49723e */ /* 0x000fe400000010ff */
[----:B------:R-:W-:Y:S01]  /*2120*/  F2FP.BF16.F32.PACK_AB R34, R37, R36 ;  /* 0x000000242522723e */ /* 0x000fe200000010ff */
[----:B------:R-:W-:Y:S01]  /*2130*/  STSM.16.M88.4 [R2+0x4000], R24 ;  /* 0x0040001802007844 */ /* 0x000fe20000000200 */
[----:B------:R-:W-:-:S02]  /*2140*/  F2FP.BF16.F32.PACK_AB R35, R39, R38 ;  /* 0x000000262723723e */ /* 0x000fc400000010ff */
[----:B------:R-:W-:Y:S01]  /*2150*/  F2FP.BF16.F32.PACK_AB R40, R41, R40 ;  /* 0x000000282928723e */ /* 0x000fe200000010ff */
[----:B------:R-:W-:Y:S01]  /*2160*/  STSM.16.M88.4 [R3], R64 ;  /* 0x0000004003007844 */ /* 0x000fe20000000200 */
[----:B------:R-:W-:Y:S02]  /*2170*/  F2FP.BF16.F32.PACK_AB R74, R77, R76 ;  /* 0x0000004c4d4a723e */ /* 0x000fe400000010ff */
[----:B------:R-:W-:Y:S01]  /*2180*/  F2FP.BF16.F32.PACK_AB R75, R79, R78 ;  /* 0x0000004e4f4b723e */ /* 0x000fe200000010ff */
[----:B------:R-:W-:Y:S01]  /*2190*/  STSM.16.M88.4 [R3+0x4000], R32 ;  /* 0x0040002003007844 */ /* 0x000fe20000000200 */
[----:B------:R-:W-:Y:S02]  /*21a0*/  F2FP.BF16.F32.PACK_AB R80, R81, R80 ;  /* 0x000000505150723e */ /* 0x000fe400000010ff */
[----:B------:R-:W-:Y:S01]  /*21b0*/  F2FP.BF16.F32.PACK_AB R41, R43, R42 ;  /* 0x0000002a2b29723e */ /* 0x000fe200000010ff */
[----:B------:R-:W-:Y:S01]  /*21c0*/  STSM.16.M88.4 [R4], R72 ;  /* 0x0000004804007844 */ /* 0x000fe20000000200 */
[----:B------:R-:W-:-:S02]  /*21d0*/  F2FP.BF16.F32.PACK_AB R81, R83, R82 ;  /* 0x000000525351723e */ /* 0x000fc400000010ff */
[----:B------:R-:W-:Y:S02]  /*21e0*/  F2FP.BF16.F32.PACK_AB R42, R45, R44 ;  /* 0x0000002c2d2a723e */ /* 0x000fe400000010ff */
[----:B------:R-:W-:Y:S02]  /*21f0*/  F2FP.BF16.F32.PACK_AB R43, R47, R46 ;  /* 0x0000002e2f2b723e */ /* 0x000fe400000010ff */
[----:B------:R-:W-:Y:S02]  /*2200*/  F2FP.BF16.F32.PACK_AB R48, R49, R48 ;  /* 0x000000303130723e */ /* 0x000fe400000010ff */
[----:B------:R-:W-:Y:S01]  /*2210*/  F2FP.BF16.F32.PACK_AB R82, R85, R84 ;  /* 0x000000545552723e */ /* 0x000fe200000010ff */
[----:B------:R-:W-:Y:S01]  /*2220*/  STSM.16.M88.4 [R4+0x4000], R40 ;  /* 0x0040002804007844 */ /* 0x000fe20000000200 */
[----:B------:R-:W-:Y:S02]  /*2230*/  F2FP.BF16.F32.PACK_AB R83, R87, R86 ;  /* 0x000000565753723e */ /* 0x000fe400000010ff */
[----:B------:R-:W-:-:S02]  /*2240*/  F2FP.BF16.F32.PACK_AB R49, R51, R50 ;  /* 0x000000323331723e */ /* 0x000fc400000010ff */
[----:B------:R-:W-:Y:S01]  /*2250*/  F2FP.BF16.F32.PACK_AB R50, R53, R52 ;  /* 0x000000343532723e */ /* 0x000fe200000010ff */
[----:B------:R-:W-:Y:S01]  /*2260*/  STSM.16.M88.4 [R0], R80 ;  /* 0x0000005000007844 */ /* 0x000fe20000000200 */
[----:B------:R-:W-:-:S05]  /*2270*/  F2FP.BF16.F32.PACK_AB R51, R55, R54 ;  /* 0x000000363733723e */ /* 0x000fca00000010ff */
[----:B------:R-:W-:Y:S01]  /*2280*/  STSM.16.M88.4 [R0+0x4000], R48 ;  /* 0x0040003000007844 */ /* 0x000fe20000000200 */
[----:B------:R1:W-:Y:S06]  /*2290*/  MEMBAR.ALL.CTA ;  /* 0x0000000000007992 */ /* 0x0003ec0000008000 */
[----:B-1----:R-:W1:Y:S02]  /*22a0*/  FENCE.VIEW.ASYNC.S ;  /* 0x00000000000073c6 */ /* 0x002e640000000000 */
[----:B-1----:R-:W-:Y:S06]  /*22b0*/  BAR.SYNC.DEFER_BLOCKING 0x0 ;  /* 0x0000000000007b1d */ /* 0x002fec0000010000 */
[----:B------:R1:W-:Y:S01]  /*22c0*/  @UP1 UTMASTG.2D [UR36], [UR8] ;  /* 0x00000024080013b5 */ /* 0x0003e20008008000 */
[----:B------:R0:W-:Y:S01]  /*22d0*/  UTMACMDFLUSH ;  /* 0x00000000000079b7 */ /* 0x0001e20000000000 */
[----:B------:R-:W-:-:S04]  /*22e0*/  DEPBAR.LE SB0, 0x0 ;  /* 0x000080000000791a */ /* 0x000fc80000000000 */
[----:B------:R-:W-:Y:S06]  /*22f0*/  BAR.SYNC.DEFER_BLOCKING 0x0 ;  /* 0x0000000000007b1d */ /* 0x000fec0000010000 */
[----:B-1----:R-:W-:Y:S05]  /*2300*/  EXIT ;  /* 0x000000000000794d */ /* 0x002fea0003800000 */
.L_x_48:
[----:B------:R-:W1:Y:S02]  /*2310*/  SYNCS.PHASECHK.TRANS64.TRYWAIT P0, [UR22+0x28000], R3 ;  /* 0x02800003ff0075a7 */ /* 0x000e640008000156 */
[----:B-1----:R-:W-:Y:S05]  /*2320*/  @!P0 BRA `(.L_x_48) ;  /* 0xfffffffc00f88947 */ /* 0x002fea000383ffff */
[----:B------:R-:W-:Y:S05]  /*2330*/  BRA `(.L_x_50) ;  /* 0xfffffff400cc7947 */ /* 0x000fea000383ffff */
.L_x_51:
[----:B------:R-:W-:-:S00]  /*2340*/  BRA `(.L_x_51) ;  /* 0xfffffffc00fc7947 */ /* 0x000fc0000383ffff */
[----:B------:R-:W-:-:S00]  /*2350*/  NOP ;  /* 0x0000000000007918 */ /* 0x000fc00000000000 */
        /* <DEDUP_REMOVED lines=10> */
.L_x_52:


//--------------------- .nv.shared.gluon_wgmma    --------------------------
	.section	.nv.shared.gluon_wgmma,"aw",@nobits
	.sectionflags	@""
	.align	16
	.zero		1024


//--------------------- .nv.shared.reserved.0     --------------------------
	.section	.nv.shared.reserved.0,"aw",@nobits
	.weak		__nv_reservedSMEM_offset_0_alias
	.size		__nv_reservedSMEM_offset_0_alias, 0, 0
	.other		__nv_reservedSMEM_offset_0_alias,@"STO_CUDA_RESERVED_SHARED STV_DEFAULT"
__nv_reservedSMEM_offset_0_alias:
	.zero		0


//--------------------- .nv.constant0.gluon_wgmma --------------------------
	.section	.nv.constant0.gluon_wgmma,"a",@progbits
	.sectionflags	@""
	.align	4
.nv.constant0.gluon_wgmma:
	.zero		608


//--------------------- SYMBOLS --------------------------

	.type		.nv.reservedSmem.offset0,@object
	.size		.nv.reservedSmem.offset0,0x4
